	.target	sm_90a

	.elftype	@"ET_EXEC"


//--------------------- .note.nv.tkinfo           --------------------------
	.section	.note.nv.tkinfo,"",@"SHT_NOTE"
	.sectionflags	@"SHF_NOTE_NV_TKINFO"
	.tkinfo
        /*0018*/ 	.word	0x00000002
        /*0030*/ 	.string	""
        /*0030*/ 	.string	"ptxas"
        /*0030*/ 	.string	"Cuda compilation tools, release 13.0, V13.0.88"
        /*0030*/ 	.string	"Build cuda_13.0.r13.0/compiler.36424714_0"
        /*0030*/ 	.string	"-arch sm_90a -m 64 "



//--------------------- .note.nv.cuinfo           --------------------------
	.section	.note.nv.cuinfo,"",@"SHT_NOTE"
	.sectionflags	@"SHF_NOTE_NV_CUINFO"
        /*0018*/ 	.short	0x0002
        /*001a*/ 	.short	0x005a
        /*001c*/ 	.short	0x0082
	.zero		2


//--------------------- .nv.info                  --------------------------
	.section	.nv.info,"",@"SHT_CUDA_INFO"
	.align	4


	//----- nvinfo : EIATTR_REGCOUNT
	.align		4
        /*0000*/ 	.byte	0x04, 0x2f
        /*0002*/ 	.short	(.L_18 - .L_17)
	.align		4
.L_17:
        /*0004*/ 	.word	index@(_ZN7cutlass13device_kernelINS_4gemm6kernel13GemmUniversalIN4cute5tupleIJiiiiEEENS1_10collective13CollectiveMmaINS1_34MainloopSm90TmaGmmaWarpSpecializedILi8ENS5_IJNS4_1CILi2EEENSA_ILi1EEESC_EEENS1_35KernelTmaWarpSpecializedCooperativeEEENS5_IJNSA_ILi128EEENSA_ILi64EEESH_EEENS_6half_tENS5_IJlSC_lEEESJ_SK_NS4_8TiledMMAINS4_8MMA_AtomIJNS4_4SM904GMMA25MMA_64x64x16_F32F16F16_SSILNSO_5MajorE0ELSQ_0ELNSO_7ScaleInE1ELSR_1EEEEEENS4_6LayoutISD_NS5_IJSC_NSA_ILi0EEESV_EEEEENS5_IJNS4_10UnderscoreESY_SY_EEEEENS4_13SM90_TMA_LOADENS4_14ComposedLayoutINS4_7SwizzleILi3ELi4ELi3EEENS4_18smem_ptr_flag_bitsILi16EEENSU_INS5_IJNSA_ILi8EEESH_EEENS5_IJSH_SC_EEEEEEEvNS4_8identityENS4_23SM90_TMA_LOAD_MULTICASTES1B_vS1C_EENS_8epilogue10collective18CollectiveEpilogueINS1F_22Sm90TmaWarpSpecializedILi3ELi2ELi16ELb1ELb0EEEJSI_NS5_IJSG_NSA_ILi32EEEEEESJ_SK_SJ_SK_NS1F_6fusion15FusionCallbacksIS1J_NS1M_17LinCombPerRowBiasISJ_fSJ_SJ_fLi8ELNS_15FloatRoundStyleE2EEESI_S1L_JEEES11_NS12_INS13_ILi2ELi4ELi3EEES16_NSU_INS5_IJS17_S1K_EEENS5_IJS1K_SC_EEEEEEENS4_17SM75_U32x4_LDSM_NENS4_14SM90_TMA_STOREES1W_NS4_17SM90_U32x4_STSM_NENS4_9Copy_AtomIJS1Z_SJ_EEEvEEEvvEEEEvNT_6ParamsE)
        /*0008*/ 	.word	0x000000a8


	//----- nvinfo : EIATTR_FRAME_SIZE
	.align		4
.L_18:
        /*000c*/ 	.byte	0x04, 0x11
        /*000e*/ 	.short	(.L_20 - .L_19)
	.align		4
.L_19:
        /*0010*/ 	.word	index@(_ZN7cutlass13device_kernelINS_4gemm6kernel13GemmUniversalIN4cute5tupleIJiiiiEEENS1_10collective13CollectiveMmaINS1_34MainloopSm90TmaGmmaWarpSpecializedILi8ENS5_IJNS4_1CILi2EEENSA_ILi1EEESC_EEENS1_35KernelTmaWarpSpecializedCooperativeEEENS5_IJNSA_ILi128EEENSA_ILi64EEESH_EEENS_6half_tENS5_IJlSC_lEEESJ_SK_NS4_8TiledMMAINS4_8MMA_AtomIJNS4_4SM904GMMA25MMA_64x64x16_F32F16F16_SSILNSO_5MajorE0ELSQ_0ELNSO_7ScaleInE1ELSR_1EEEEEENS4_6LayoutISD_NS5_IJSC_NSA_ILi0EEESV_EEEEENS5_IJNS4_10UnderscoreESY_SY_EEEEENS4_13SM90_TMA_LOADENS4_14ComposedLayoutINS4_7SwizzleILi3ELi4ELi3EEENS4_18smem_ptr_flag_bitsILi16EEENSU_INS5_IJNSA_ILi8EEESH_EEENS5_IJSH_SC_EEEEEEEvNS4_8identityENS4_23SM90_TMA_LOAD_MULTICASTES1B_vS1C_EENS_8epilogue10collective18CollectiveEpilogueINS1F_22Sm90TmaWarpSpecializedILi3ELi2ELi16ELb1ELb0EEEJSI_NS5_IJSG_NSA_ILi32EEEEEESJ_SK_SJ_SK_NS1F_6fusion15FusionCallbacksIS1J_NS1M_17LinCombPerRowBiasISJ_fSJ_SJ_fLi8ELNS_15FloatRoundStyleE2EEESI_S1L_JEEES11_NS12_INS13_ILi2ELi4ELi3EEES16_NSU_INS5_IJS17_S1K_EEENS5_IJS1K_SC_EEEEEEENS4_17SM75_U32x4_LDSM_NENS4_14SM90_TMA_STOREES1W_NS4_17SM90_U32x4_STSM_NENS4_9Copy_AtomIJS1Z_SJ_EEEvEEEvvEEEEvNT_6ParamsE)
        /*0014*/ 	.word	0x00000000


	//----- nvinfo : EIATTR_MIN_STACK_SIZE
	.align		4
.L_20:
        /*0018*/ 	.byte	0x04, 0x12
        /*001a*/ 	.short	(.L_22 - .L_21)
	.align		4
.L_21:
        /*001c*/ 	.word	index@(_ZN7cutlass13device_kernelINS_4gemm6kernel13GemmUniversalIN4cute5tupleIJiiiiEEENS1_10collective13CollectiveMmaINS1_34MainloopSm90TmaGmmaWarpSpecializedILi8ENS5_IJNS4_1CILi2EEENSA_ILi1EEESC_EEENS1_35KernelTmaWarpSpecializedCooperativeEEENS5_IJNSA_ILi128EEENSA_ILi64EEESH_EEENS_6half_tENS5_IJlSC_lEEESJ_SK_NS4_8TiledMMAINS4_8MMA_AtomIJNS4_4SM904GMMA25MMA_64x64x16_F32F16F16_SSILNSO_5MajorE0ELSQ_0ELNSO_7ScaleInE1ELSR_1EEEEEENS4_6LayoutISD_NS5_IJSC_NSA_ILi0EEESV_EEEEENS5_IJNS4_10UnderscoreESY_SY_EEEEENS4_13SM90_TMA_LOADENS4_14ComposedLayoutINS4_7SwizzleILi3ELi4ELi3EEENS4_18smem_ptr_flag_bitsILi16EEENSU_INS5_IJNSA_ILi8EEESH_EEENS5_IJSH_SC_EEEEEEEvNS4_8identityENS4_23SM90_TMA_LOAD_MULTICASTES1B_vS1C_EENS_8epilogue10collective18CollectiveEpilogueINS1F_22Sm90TmaWarpSpecializedILi3ELi2ELi16ELb1ELb0EEEJSI_NS5_IJSG_NSA_ILi32EEEEEESJ_SK_SJ_SK_NS1F_6fusion15FusionCallbacksIS1J_NS1M_17LinCombPerRowBiasISJ_fSJ_SJ_fLi8ELNS_15FloatRoundStyleE2EEESI_S1L_JEEES11_NS12_INS13_ILi2ELi4ELi3EEES16_NSU_INS5_IJS17_S1K_EEENS5_IJS1K_SC_EEEEEEENS4_17SM75_U32x4_LDSM_NENS4_14SM90_TMA_STOREES1W_NS4_17SM90_U32x4_STSM_NENS4_9Copy_AtomIJS1Z_SJ_EEEvEEEvvEEEEvNT_6ParamsE)
        /*0020*/ 	.word	0x00000000
.L_22:


//--------------------- .nv.compat                --------------------------
	.section	.nv.compat,"",@"SHT_CUDA_COMPAT_INFO"
	.align	4
        /*0000*/ 	.byte	0x02, 0x09, 0x01, 0x00, 0x02, 0x02, 0x04, 0x00, 0x02, 0x05, 0x05, 0x00, 0x03, 0x07, 0x01, 0x01
        /*0010*/ 	.byte	0x02, 0x03, 0x01, 0x00, 0x02, 0x06, 0x01, 0x00, 0x04, 0x0b, 0x08, 0x00, 0x00, 0x00, 0x00, 0x00
        /*0020*/ 	.byte	0x00, 0x00, 0x00, 0x00


//--------------------- .nv.info._ZN7cutlass13device_kernelINS_4gemm6kernel13GemmUniversalIN4cute5tupleIJiiiiEEENS1_10collective13CollectiveMmaINS1_34MainloopSm90TmaGmmaWarpSpecializedILi8ENS5_IJNS4_1CILi2EEENSA_ILi1EEESC_EEENS1_35KernelTmaWarpSpecializedCooperativeEEENS5_IJNSA_ILi128EEENSA_ILi64EEESH_EEENS_6half_tENS5_IJlSC_lEEESJ_SK_NS4_8TiledMMAINS4_8MMA_AtomIJNS4_4SM904GMMA25MMA_64x64x16_F32F16F16_SSILNSO_5MajorE0ELSQ_0ELNSO_7ScaleInE1ELSR_1EEEEEENS4_6LayoutISD_NS5_IJSC_NSA_ILi0EEESV_EEEEENS5_IJNS4_10UnderscoreESY_SY_EEEEENS4_13SM90_TMA_LOADENS4_14ComposedLayoutINS4_7SwizzleILi3ELi4ELi3EEENS4_18smem_ptr_flag_bitsILi16EEENSU_INS5_IJNSA_ILi8EEESH_EEENS5_IJSH_SC_EEEEEEEvNS4_8identityENS4_23SM90_TMA_LOAD_MULTICASTES1B_vS1C_EENS_8epilogue10collective18CollectiveEpilogueINS1F_22Sm90TmaWarpSpecializedILi3ELi2ELi16ELb1ELb0EEEJSI_NS5_IJSG_NSA_ILi32EEEEEESJ_SK_SJ_SK_NS1F_6fusion15FusionCallbacksIS1J_NS1M_17LinCombPerRowBiasISJ_fSJ_SJ_fLi8ELNS_15FloatRoundStyleE2EEESI_S1L_JEEES11_NS12_INS13_ILi2ELi4ELi3EEES16_NSU_INS5_IJS17_S1K_EEENS5_IJS1K_SC_EEEEEEENS4_17SM75_U32x4_LDSM_NENS4_14SM90_TMA_STOREES1W_NS4_17SM90_U32x4_STSM_NENS4_9Copy_AtomIJS1Z_SJ_EEEvEEEvvEEEEvNT_6ParamsE --------------------------
	.section	.nv.info._ZN7cutlass13device_kernelINS_4gemm6kernel13GemmUniversalIN4cute5tupleIJiiiiEEENS1_10collective13CollectiveMmaINS1_34MainloopSm90TmaGmmaWarpSpecializedILi8ENS5_IJNS4_1CILi2EEENSA_ILi1EEESC_EEENS1_35KernelTmaWarpSpecializedCooperativeEEENS5_IJNSA_ILi128EEENSA_ILi64EEESH_EEENS_6half_tENS5_IJlSC_lEEESJ_SK_NS4_8TiledMMAINS4_8MMA_AtomIJNS4_4SM904GMMA25MMA_64x64x16_F32F16F16_SSILNSO_5MajorE0ELSQ_0ELNSO_7ScaleInE1ELSR_1EEEEEENS4_6LayoutISD_NS5_IJSC_NSA_ILi0EEESV_EEEEENS5_IJNS4_10UnderscoreESY_SY_EEEEENS4_13SM90_TMA_LOADENS4_14ComposedLayoutINS4_7SwizzleILi3ELi4ELi3EEENS4_18smem_ptr_flag_bitsILi16EEENSU_INS5_IJNSA_ILi8EEESH_EEENS5_IJSH_SC_EEEEEEEvNS4_8identityENS4_23SM90_TMA_LOAD_MULTICASTES1B_vS1C_EENS_8epilogue10collective18CollectiveEpilogueINS1F_22Sm90TmaWarpSpecializedILi3ELi2ELi16ELb1ELb0EEEJSI_NS5_IJSG_NSA_ILi32EEEEEESJ_SK_SJ_SK_NS1F_6fusion15FusionCallbacksIS1J_NS1M_17LinCombPerRowBiasISJ_fSJ_SJ_fLi8ELNS_15FloatRoundStyleE2EEESI_S1L_JEEES11_NS12_INS13_ILi2ELi4ELi3EEES16_NSU_INS5_IJS17_S1K_EEENS5_IJS1K_SC_EEEEEEENS4_17SM75_U32x4_LDSM_NENS4_14SM90_TMA_STOREES1W_NS4_17SM90_U32x4_STSM_NENS4_9Copy_AtomIJS1Z_SJ_EEEvEEEvvEEEEvNT_6ParamsE,"",@"SHT_CUDA_INFO"
	.sectionflags	@""
	.align	4


	//----- nvinfo : EIATTR_CUDA_API_VERSION
	.align		4
        /*0000*/ 	.byte	0x04, 0x37
        /*0002*/ 	.short	(.L_24 - .L_23)
.L_23:
        /*0004*/ 	.word	0x00000082


	//----- nvinfo : EIATTR_KPARAM_INFO
	.align		4
.L_24:
        /*0008*/ 	.byte	0x04, 0x17
        /*000a*/ 	.short	(.L_26 - .L_25)
.L_25:
        /*000c*/ 	.word	0x00000000
        /*0010*/ 	.short	0x0000
        /*0012*/ 	.short	0x0070
        /*0014*/ 	.byte	0x00, 0xf0, 0x01, 0x1c


	//----- nvinfo : EIATTR_SPARSE_MMA_MASK
	.align		4
.L_26:
        /*0018*/ 	.byte	0x03, 0x50
        /*001a*/ 	.short	0x0000


	//----- nvinfo : EIATTR_MAXREG_COUNT
	.align		4
        /*001c*/ 	.byte	0x03, 0x1b
        /*001e*/ 	.short	0x00a8


	//----- nvinfo : EIATTR_NUM_BARRIERS
	.align		4
        /*0020*/ 	.byte	0x02, 0x4c
        /*0022*/ 	.byte	0x02
	.zero		1


	//----- nvinfo : EIATTR_EXTERNS
	.align		4
        /*0024*/ 	.byte	0x04, 0x0f
        /*0026*/ 	.short	(.L_28 - .L_27)


	//   ....[0]....
	.align		4
.L_27:
        /*0028*/ 	.word	index@(__assertfail)


	//----- nvinfo : EIATTR_MERCURY_ISA_VERSION
	.align		4
.L_28:
        /*002c*/ 	.byte	0x03, 0x5f
        /*002e*/ 	.short	0x0101


	//----- nvinfo : EIATTR_INT_WARP_WIDE_INSTR_OFFSETS
	.align		4
        /*0030*/ 	.byte	0x04, 0x31
        /*0032*/ 	.short	(.L_30 - .L_29)


	//   ....[0]....
.L_29:
        /*0034*/ 	.word	0x00000a80


	//   ....[1]....
        /*0038*/ 	.word	0x00000a90


	//   ....[2]....
        /*003c*/ 	.word	0x00000ba0


	//   ....[3]....
        /*0040*/ 	.word	0x000021f0


	//----- nvinfo : EIATTR_COOP_GROUP_MASK_REGIDS
	.align		4
.L_30:
        /*0044*/ 	.byte	0x04, 0x29
        /*0046*/ 	.short	(.L_32 - .L_31)


	//   ....[0]....
.L_31:
        /*0048*/ 	.word	0xffffffff


	//   ....[1]....
        /*004c*/ 	.word	0xffffffff


	//   ....[2]....
        /*0050*/ 	.word	0xffffffff


	//   ....[3]....
        /*0054*/ 	.word	0xffffffff


	//   ....[4]....
        /*0058*/ 	.word	0xffffffff


	//   ....[5]....
        /*005c*/ 	.word	0xffffffff


	//   ....[6]....
        /*0060*/ 	.word	0xffffffff


	//----- nvinfo : EIATTR_COOP_GROUP_INSTR_OFFSETS
	.align		4
.L_32:
        /*0064*/ 	.byte	0x04, 0x28
        /*0066*/ 	.short	(.L_34 - .L_33)


	//   ....[0]....
.L_33:
        /*0068*/ 	.word	0x00000070


	//   ....[1]....
        /*006c*/ 	.word	0x00000080


	//   ....[2]....
        /*0070*/ 	.word	0x00000430


	//   ....[3]....
        /*0074*/ 	.word	0x000006b0


	//   ....[4]....
        /*0078*/ 	.word	0x000008e0


	//   ....[5]....
        /*007c*/ 	.word	0x00000d10


	//   ....[6]....
        /*0080*/ 	.word	0x000017f0


	//----- nvinfo : EIATTR_REG_RECONFIG
	.align		4
.L_34:
        /*0084*/ 	.byte	0x01, 0x54
	.zero		2


	//----- nvinfo : EIATTR_SYSCALL_OFFSETS
	.align		4
        /*0088*/ 	.byte	0x04, 0x46
        /*008a*/ 	.short	(.L_36 - .L_35)


	//   ....[0]....
.L_35:
        /*008c*/ 	.word	0x000019b0


	//   ....[1]....
        /*0090*/ 	.word	0x00002420


	//   ....[2]....
        /*0094*/ 	.word	0x00002510


	//----- nvinfo : EIATTR_MBARRIER_INSTR_OFFSETS
	.align		4
.L_36:
        /*0098*/ 	.byte	0x04, 0x39
        /*009a*/ 	.short	(.L_38 - .L_37)


	//   ....[0]....
.L_37:
        /*009c*/ 	.word	0x00000550
        /*00a0*/ 	.word	0x000000ff
        /*00a4*/ 	.word	0x00000000
        /*00a8*/ 	.short	0x0100
        /*00aa*/ 	.byte	0x08
	.zero		1


	//   ....[1]....
        /*00ac*/ 	.word	0x00000560
        /*00b0*/ 	.word	0x000000ff
        /*00b4*/ 	.word	0x00000040
        /*00b8*/ 	.short	0x0100
        /*00ba*/ 	.byte	0x08
	.zero		1


	//   ....[2]....
        /*00bc*/ 	.word	0x00000570
        /*00c0*/ 	.word	0x000000ff
        /*00c4*/ 	.word	0x00000008
        /*00c8*/ 	.short	0x0100
        /*00ca*/ 	.byte	0x08
	.zero		1


	//   ....[3]....
        /*00cc*/ 	.word	0x00000580
        /*00d0*/ 	.word	0x000000ff
        /*00d4*/ 	.word	0x00000048
        /*00d8*/ 	.short	0x0100
        /*00da*/ 	.byte	0x08
	.zero		1


	//   ....[4]....
        /*00dc*/ 	.word	0x00000590
        /*00e0*/ 	.word	0x000000ff
        /*00e4*/ 	.word	0x00000010
        /*00e8*/ 	.short	0x0100
        /*00ea*/ 	.byte	0x08
	.zero		1


	//   ....[5]....
        /*00ec*/ 	.word	0x000005a0
        /*00f0*/ 	.word	0x000000ff
        /*00f4*/ 	.word	0x00000050
        /*00f8*/ 	.short	0x0100
        /*00fa*/ 	.byte	0x08
	.zero		1


	//   ....[6]....
        /*00fc*/ 	.word	0x000005b0
        /*0100*/ 	.word	0x000000ff
        /*0104*/ 	.word	0x00000018
        /*0108*/ 	.short	0x0100
        /*010a*/ 	.byte	0x08
	.zero		1


	//   ....[7]....
        /*010c*/ 	.word	0x000005c0
        /*0110*/ 	.word	0x000000ff
        /*0114*/ 	.word	0x00000058
        /*0118*/ 	.short	0x0100
        /*011a*/ 	.byte	0x08
	.zero		1


	//   ....[8]....
        /*011c*/ 	.word	0x000005d0
        /*0120*/ 	.word	0x000000ff
        /*0124*/ 	.word	0x00000020
        /*0128*/ 	.short	0x0100
        /*012a*/ 	.byte	0x08
	.zero		1


	//   ....[9]....
        /*012c*/ 	.word	0x000005e0
        /*0130*/ 	.word	0x000000ff
        /*0134*/ 	.word	0x00000060
        /*0138*/ 	.short	0x0100
        /*013a*/ 	.byte	0x08
	.zero		1


	//   ....[10]....
        /*013c*/ 	.word	0x000005f0
        /*0140*/ 	.word	0x000000ff
        /*0144*/ 	.word	0x00000028
        /*0148*/ 	.short	0x0100
        /*014a*/ 	.byte	0x08
	.zero		1


	//   ....[11]....
        /*014c*/ 	.word	0x00000600
        /*0150*/ 	.word	0x000000ff
        /*0154*/ 	.word	0x00000068
        /*0158*/ 	.short	0x0100
        /*015a*/ 	.byte	0x08
	.zero		1


	//   ....[12]....
        /*015c*/ 	.word	0x00000610
        /*0160*/ 	.word	0x000000ff
        /*0164*/ 	.word	0x00000030
        /*0168*/ 	.short	0x0100
        /*016a*/ 	.byte	0x08
	.zero		1


	//   ....[13]....
        /*016c*/ 	.word	0x00000620
        /*0170*/ 	.word	0x000000ff
        /*0174*/ 	.word	0x00000070
        /*0178*/ 	.short	0x0100
        /*017a*/ 	.byte	0x08
	.zero		1


	//   ....[14]....
        /*017c*/ 	.word	0x00000630
        /*0180*/ 	.word	0x000000ff
        /*0184*/ 	.word	0x00000038
        /*0188*/ 	.short	0x0100
        /*018a*/ 	.byte	0x08
	.zero		1


	//   ....[15]....
        /*018c*/ 	.word	0x00000640
        /*0190*/ 	.word	0x000000ff
        /*0194*/ 	.word	0x00000078
        /*0198*/ 	.short	0x0100
        /*019a*/ 	.byte	0x08
	.zero		1


	//   ....[16]....
        /*019c*/ 	.word	0x00000860
        /*01a0*/ 	.word	0x000000ff
        /*01a4*/ 	.word	0x00000080
        /*01a8*/ 	.short	0x0100
        /*01aa*/ 	.byte	0x08
	.zero		1


	//   ....[17]....
        /*01ac*/ 	.word	0x00000870
        /*01b0*/ 	.word	0x000000ff
        /*01b4*/ 	.word	0x00000098
        /*01b8*/ 	.short	0x0100
        /*01ba*/ 	.byte	0x08
	.zero		1


	//   ....[18]....
        /*01bc*/ 	.word	0x00000880
        /*01c0*/ 	.word	0x000000ff
        /*01c4*/ 	.word	0x00000088
        /*01c8*/ 	.short	0x0100
        /*01ca*/ 	.byte	0x08
	.zero		1


	//   ....[19]....
        /*01cc*/ 	.word	0x00000890
        /*01d0*/ 	.word	0x000000ff
        /*01d4*/ 	.word	0x000000a0
        /*01d8*/ 	.short	0x0100
        /*01da*/ 	.byte	0x08
	.zero		1


	//   ....[20]....
        /*01dc*/ 	.word	0x000008a0
        /*01e0*/ 	.word	0x000000ff
        /*01e4*/ 	.word	0x00000090
        /*01e8*/ 	.short	0x0100
        /*01ea*/ 	.byte	0x08
	.zero		1


	//   ....[21]....
        /*01ec*/ 	.word	0x000008b0
        /*01f0*/ 	.word	0x000000ff
        /*01f4*/ 	.word	0x000000a8
        /*01f8*/ 	.short	0x0100
        /*01fa*/ 	.byte	0x08
	.zero		1


	//   ....[22]....
        /*01fc*/ 	.word	0x00000c10
        /*0200*/ 	.word	0x000000ff
        /*0204*/ 	.word	0x000000b0
        /*0208*/ 	.short	0x0100
        /*020a*/ 	.byte	0x06
	.zero		1


	//   ....[23]....
        /*020c*/ 	.word	0x00000ca0
        /*0210*/ 	.word	0x000000ff
        /*0214*/ 	.word	0x000000b8
        /*0218*/ 	.short	0x0100
        /*021a*/ 	.byte	0x06
	.zero		1


	//   ....[24]....
        /*021c*/ 	.word	0x00001a30
        /*0220*/ 	.word	0x00000003
        /*0224*/ 	.word	0x00000000
        /*0228*/ 	.short	0x010a
        /*022a*/ 	.byte	0x3f
	.zero		1


	//   ....[25]....
        /*022c*/ 	.word	0x00001a70
        /*0230*/ 	.word	0x00000003
        /*0234*/ 	.word	0x00000000
        /*0238*/ 	.short	0x010a
        /*023a*/ 	.byte	0x3f
	.zero		1


	//   ....[26]....
        /*023c*/ 	.word	0x00001de0
        /*0240*/ 	.word	0x000000ff
        /*0244*/ 	.word	0x00000000
        /*0248*/ 	.short	0x010a
        /*024a*/ 	.byte	0x04
	.zero		1


	//   ....[27]....
        /*024c*/ 	.word	0x00001e20
        /*0250*/ 	.word	0x000000ff
        /*0254*/ 	.word	0x00000000
        /*0258*/ 	.short	0x010a
        /*025a*/ 	.byte	0x04
	.zero		1


	//   ....[28]....
        /*025c*/ 	.word	0x00002080
        /*0260*/ 	.word	0x00000005
        /*0264*/ 	.word	0x00000000
        /*0268*/ 	.short	0x0101
        /*026a*/ 	.byte	0x3f
	.zero		1


	//   ....[29]....
        /*026c*/ 	.word	0x00002270
        /*0270*/ 	.word	0x00000003
        /*0274*/ 	.word	0x00000000
        /*0278*/ 	.short	0x0101
        /*027a*/ 	.byte	0x3f
	.zero		1


	//   ....[30]....
        /*027c*/ 	.word	0x00002e40
        /*0280*/ 	.word	0x00000005
        /*0284*/ 	.word	0x00000080
        /*0288*/ 	.short	0x010a
        /*028a*/ 	.byte	0x3f
	.zero		1


	//   ....[31]....
        /*028c*/ 	.word	0x00003850
        /*0290*/ 	.word	0x000000ff
        /*0294*/ 	.word	0x00000000
        /*0298*/ 	.short	0x0101
        /*029a*/ 	.byte	0x04
	.zero		1


	//   ....[32]....
        /*029c*/ 	.word	0x00003940
        /*02a0*/ 	.word	0x00000018
        /*02a4*/ 	.word	0x00000080
        /*02a8*/ 	.short	0x010a
        /*02aa*/ 	.byte	0x3f
	.zero		1


	//   ....[33]....
        /*02ac*/ 	.word	0x00003fc0
        /*02b0*/ 	.word	0x000000ff
        /*02b4*/ 	.word	0x00000000
        /*02b8*/ 	.short	0x0101
        /*02ba*/ 	.byte	0x04
	.zero		1


	//   ....[34]....
        /*02bc*/ 	.word	0x00004930
        /*02c0*/ 	.word	0x000000ff
        /*02c4*/ 	.word	0x00000000
        /*02c8*/ 	.short	0x0101
        /*02ca*/ 	.byte	0x04
	.zero		1


	//   ....[35]....
        /*02cc*/ 	.word	0x00004f50
        /*02d0*/ 	.word	0x000000ff
        /*02d4*/ 	.word	0x000000b8
        /*02d8*/ 	.short	0x010a
        /*02da*/ 	.byte	0x04
	.zero		1


	//   ....[36]....
        /*02dc*/ 	.word	0x00005380
        /*02e0*/ 	.word	0x000000ff
        /*02e4*/ 	.word	0x00000098
        /*02e8*/ 	.short	0x010a
        /*02ea*/ 	.byte	0x05
	.zero		1


	//   ....[37]....
        /*02ec*/ 	.word	0x00005480
        /*02f0*/ 	.word	0x000000ff
        /*02f4*/ 	.word	0x00000080
        /*02f8*/ 	.short	0x010b
        /*02fa*/ 	.byte	0x05
	.zero		1


	//   ....[38]....
        /*02fc*/ 	.word	0x00005510
        /*0300*/ 	.word	0x000000ff
        /*0304*/ 	.word	0x00000000
        /*0308*/ 	.short	0x0101
        /*030a*/ 	.byte	0x05
	.zero		1


	//   ....[39]....
        /*030c*/ 	.word	0x00005580
        /*0310*/ 	.word	0x000000ff
        /*0314*/ 	.word	0x00000098
        /*0318*/ 	.short	0x010a
        /*031a*/ 	.byte	0x04
	.zero		1


	//   ....[40]....
        /*031c*/ 	.word	0x000056a0
        /*0320*/ 	.word	0x000000ff
        /*0324*/ 	.word	0x00000080
        /*0328*/ 	.short	0x010b
        /*032a*/ 	.byte	0x04
	.zero		1


	//   ....[41]....
        /*032c*/ 	.word	0x00005780
        /*0330*/ 	.word	0x000000ff
        /*0334*/ 	.word	0x00000000
        /*0338*/ 	.short	0x0101
        /*033a*/ 	.byte	0x04
	.zero		1


	//   ....[42]....
        /*033c*/ 	.word	0x00005e30
        /*0340*/ 	.word	0x00000003
        /*0344*/ 	.word	0x00000098
        /*0348*/ 	.short	0x010a
        /*034a*/ 	.byte	0x3f
	.zero		1


	//   ....[43]....
        /*034c*/ 	.word	0x00005f00
        /*0350*/ 	.word	0x00000005
        /*0354*/ 	.word	0x00000098
        /*0358*/ 	.short	0x010a
        /*035a*/ 	.byte	0x3f
	.zero		1


	//   ....[44]....
        /*035c*/ 	.word	0x00005fb0
        /*0360*/ 	.word	0x00000003
        /*0364*/ 	.word	0x00000098
        /*0368*/ 	.short	0x010a
        /*036a*/ 	.byte	0x3f
	.zero		1


	//   ....[45]....
        /*036c*/ 	.word	0x00006300
        /*0370*/ 	.word	0x0000000e
        /*0374*/ 	.word	0x00000040
        /*0378*/ 	.short	0x010a
        /*037a*/ 	.byte	0x3f
	.zero		1


	//   ....[46]....
        /*037c*/ 	.word	0x000066b0
        /*0380*/ 	.word	0x00000004
        /*0384*/ 	.word	0x000000b8
        /*0388*/ 	.short	0x0101
        /*038a*/ 	.byte	0x3f
	.zero		1


	//   ....[47]....
        /*038c*/ 	.word	0x00006dc0
        /*0390*/ 	.word	0x00000005
        /*0394*/ 	.word	0x00000000
        /*0398*/ 	.short	0x010a
        /*039a*/ 	.byte	0x3f
	.zero		1


	//   ....[48]....
        /*039c*/ 	.word	0x00006e40
        /*03a0*/ 	.word	0x00000007
        /*03a4*/ 	.word	0x00000000
        /*03a8*/ 	.short	0x010a
        /*03aa*/ 	.byte	0x3f
	.zero		1


	//   ....[49]....
        /*03ac*/ 	.word	0x00006ed0
        /*03b0*/ 	.word	0x00000006
        /*03b4*/ 	.word	0x00000000
        /*03b8*/ 	.short	0x010a
        /*03ba*/ 	.byte	0x3f
	.zero		1


	//   ....[50]....
        /*03bc*/ 	.word	0x00006f60
        /*03c0*/ 	.word	0x00000009
        /*03c4*/ 	.word	0x00000000
        /*03c8*/ 	.short	0x010a
        /*03ca*/ 	.byte	0x3f
	.zero		1


	//   ....[51]....
        /*03cc*/ 	.word	0x00006ff0
        /*03d0*/ 	.word	0x00000006
        /*03d4*/ 	.word	0x00000000
        /*03d8*/ 	.short	0x010a
        /*03da*/ 	.byte	0x3f
	.zero		1


	//   ....[52]....
        /*03dc*/ 	.word	0x00007080
        /*03e0*/ 	.word	0x00000009
        /*03e4*/ 	.word	0x00000000
        /*03e8*/ 	.short	0x010a
        /*03ea*/ 	.byte	0x3f
	.zero		1


	//   ....[53]....
        /*03ec*/ 	.word	0x00007110
        /*03f0*/ 	.word	0x00000006
        /*03f4*/ 	.word	0x00000000
        /*03f8*/ 	.short	0x010a
        /*03fa*/ 	.byte	0x3f
	.zero		1


	//   ....[54]....
        /*03fc*/ 	.word	0x000071a0
        /*0400*/ 	.word	0x00000003
        /*0404*/ 	.word	0x00000000
        /*0408*/ 	.short	0x010a
        /*040a*/ 	.byte	0x3f
	.zero		1


	//   ....[55]....
        /*040c*/ 	.word	0x00007200
        /*0410*/ 	.word	0x00000003
        /*0414*/ 	.word	0x00000000
        /*0418*/ 	.short	0x010a
        /*041a*/ 	.byte	0x3f
	.zero		1


	//   ....[56]....
        /*041c*/ 	.word	0x00007260
        /*0420*/ 	.word	0x00000005
        /*0424*/ 	.word	0x00000000
        /*0428*/ 	.short	0x010a
        /*042a*/ 	.byte	0x3f
	.zero		1


	//   ....[57]....
        /*042c*/ 	.word	0x000072b0
        /*0430*/ 	.word	0x00000005
        /*0434*/ 	.word	0x00000080
        /*0438*/ 	.short	0x010a
        /*043a*/ 	.byte	0x3f
	.zero		1


	//   ....[58]....
        /*043c*/ 	.word	0x00007300
        /*0440*/ 	.word	0x00000018
        /*0444*/ 	.word	0x00000080
        /*0448*/ 	.short	0x010a
        /*044a*/ 	.byte	0x3f
	.zero		1


	//   ....[59]....
        /*044c*/ 	.word	0x00007360
        /*0450*/ 	.word	0x00000003
        /*0454*/ 	.word	0x000000b8
        /*0458*/ 	.short	0x010a
        /*045a*/ 	.byte	0x3f
	.zero		1


	//   ....[60]....
        /*045c*/ 	.word	0x000073c0
        /*0460*/ 	.word	0x00000005
        /*0464*/ 	.word	0x00000098
        /*0468*/ 	.short	0x010a
        /*046a*/ 	.byte	0x3f
	.zero		1


	//   ....[61]....
        /*046c*/ 	.word	0x00007420
        /*0470*/ 	.word	0x00000007
        /*0474*/ 	.word	0x00000098
        /*0478*/ 	.short	0x010a
        /*047a*/ 	.byte	0x3f
	.zero		1


	//   ....[62]....
        /*047c*/ 	.word	0x00007470
        /*0480*/ 	.word	0x00000003
        /*0484*/ 	.word	0x00000098
        /*0488*/ 	.short	0x010a
        /*048a*/ 	.byte	0x3f
	.zero		1


	//   ....[63]....
        /*048c*/ 	.word	0x000074c0
        /*0490*/ 	.word	0x00000005
        /*0494*/ 	.word	0x00000098
        /*0498*/ 	.short	0x010a
        /*049a*/ 	.byte	0x3f
	.zero		1


	//   ....[64]....
        /*049c*/ 	.word	0x00007590
        /*04a0*/ 	.word	0x0000000e
        /*04a4*/ 	.word	0x00000040
        /*04a8*/ 	.short	0x010a
        /*04aa*/ 	.byte	0x3f
	.zero		1


	//   ....[65]....
        /*04ac*/ 	.word	0x00007660
        /*04b0*/ 	.word	0x00000005
        /*04b4*/ 	.word	0x00000000
        /*04b8*/ 	.short	0x010a
        /*04ba*/ 	.byte	0x3f
	.zero		1


	//   ....[66]....
        /*04bc*/ 	.word	0x000076b0
        /*04c0*/ 	.word	0x00000007
        /*04c4*/ 	.word	0x00000000
        /*04c8*/ 	.short	0x010a
        /*04ca*/ 	.byte	0x3f
	.zero		1


	//   ....[67]....
        /*04cc*/ 	.word	0x00007700
        /*04d0*/ 	.word	0x00000006
        /*04d4*/ 	.word	0x00000000
        /*04d8*/ 	.short	0x010a
        /*04da*/ 	.byte	0x3f
	.zero		1


	//   ....[68]....
        /*04dc*/ 	.word	0x00007750
        /*04e0*/ 	.word	0x00000009
        /*04e4*/ 	.word	0x00000000
        /*04e8*/ 	.short	0x010a
        /*04ea*/ 	.byte	0x3f
	.zero		1


	//   ....[69]....
        /*04ec*/ 	.word	0x000077a0
        /*04f0*/ 	.word	0x00000006
        /*04f4*/ 	.word	0x00000000
        /*04f8*/ 	.short	0x010a
        /*04fa*/ 	.byte	0x3f
	.zero		1


	//   ....[70]....
        /*04fc*/ 	.word	0x000077f0
        /*0500*/ 	.word	0x00000009
        /*0504*/ 	.word	0x00000000
        /*0508*/ 	.short	0x010a
        /*050a*/ 	.byte	0x3f
	.zero		1


	//   ....[71]....
        /*050c*/ 	.word	0x00007840
        /*0510*/ 	.word	0x00000006
        /*0514*/ 	.word	0x00000000
        /*0518*/ 	.short	0x010a
        /*051a*/ 	.byte	0x3f
	.zero		1


	//----- nvinfo : EIATTR_NUM_MBARRIERS
	.align		4
.L_38:
        /*051c*/ 	.byte	0x03, 0x38
        /*051e*/ 	.short	0x0018


	//----- nvinfo : EIATTR_EXIT_INSTR_OFFSETS
	.align		4
        /*0520*/ 	.byte	0x04, 0x1c
        /*0522*/ 	.short	(.L_40 - .L_39)


	//   ....[0]....
.L_39:
        /*0524*/ 	.word	0x000071f0


	//----- nvinfo : EIATTR_MAX_THREADS
	.align		4
.L_40:
        /*0528*/ 	.byte	0x04, 0x05
        /*052a*/ 	.short	(.L_42 - .L_41)
.L_41:
        /*052c*/ 	.word	0x00000180
        /*0530*/ 	.word	0x00000001
        /*0534*/ 	.word	0x00000001


	//----- nvinfo : EIATTR_CRS_STACK_SIZE
	.align		4
.L_42:
        /*0538*/ 	.byte	0x04, 0x1e
        /*053a*/ 	.short	(.L_44 - .L_43)
.L_43:
        /*053c*/ 	.word	0x00000000


	//----- nvinfo : EIATTR_CBANK_PARAM_SIZE
	.align		4
.L_44:
        /*0540*/ 	.byte	0x03, 0x19
        /*0542*/ 	.short	0x0770


	//----- nvinfo : EIATTR_PARAM_CBANK
	.align		4
        /*0544*/ 	.byte	0x04, 0x0a
        /*0546*/ 	.short	(.L_46 - .L_45)
	.align		4
.L_45:
        /*0548*/ 	.word	index@(.nv.constant0._ZN7cutlass13device_kernelINS_4gemm6kernel13GemmUniversalIN4cute5tupleIJiiiiEEENS1_10collective13CollectiveMmaINS1_34MainloopSm90TmaGmmaWarpSpecializedILi8ENS5_IJNS4_1CILi2EEENSA_ILi1EEESC_EEENS1_35KernelTmaWarpSpecializedCooperativeEEENS5_IJNSA_ILi128EEENSA_ILi64EEESH_EEENS_6half_tENS5_IJlSC_lEEESJ_SK_NS4_8TiledMMAINS4_8MMA_AtomIJNS4_4SM904GMMA25MMA_64x64x16_F32F16F16_SSILNSO_5MajorE0ELSQ_0ELNSO_7ScaleInE1ELSR_1EEEEEENS4_6LayoutISD_NS5_IJSC_NSA_ILi0EEESV_EEEEENS5_IJNS4_10UnderscoreESY_SY_EEEEENS4_13SM90_TMA_LOADENS4_14ComposedLayoutINS4_7SwizzleILi3ELi4ELi3EEENS4_18smem_ptr_flag_bitsILi16EEENSU_INS5_IJNSA_ILi8EEESH_EEENS5_IJSH_SC_EEEEEEEvNS4_8identityENS4_23SM90_TMA_LOAD_MULTICASTES1B_vS1C_EENS_8epilogue10collective18CollectiveEpilogueINS1F_22Sm90TmaWarpSpecializedILi3ELi2ELi16ELb1ELb0EEEJSI_NS5_IJSG_NSA_ILi32EEEEEESJ_SK_SJ_SK_NS1F_6fusion15FusionCallbacksIS1J_NS1M_17LinCombPerRowBiasISJ_fSJ_SJ_fLi8ELNS_15FloatRoundStyleE2EEESI_S1L_JEEES11_NS12_INS13_ILi2ELi4ELi3EEES16_NSU_INS5_IJS17_S1K_EEENS5_IJS1K_SC_EEEEEEENS4_17SM75_U32x4_LDSM_NENS4_14SM90_TMA_STOREES1W_NS4_17SM90_U32x4_STSM_NENS4_9Copy_AtomIJS1Z_SJ_EEEvEEEvvEEEEvNT_6ParamsE)
        /*054c*/ 	.short	0x0210
        /*054e*/ 	.short	0x0770


	//----- nvinfo : EIATTR_SW_WAR
	.align		4
.L_46:
        /*0550*/ 	.byte	0x04, 0x36
        /*0552*/ 	.short	(.L_48 - .L_47)
.L_47:
        /*0554*/ 	.word	0x00000008
.L_48:


//--------------------- .nv.callgraph             --------------------------
	.section	.nv.callgraph,"",@"SHT_CUDA_CALLGRAPH"
	.align	4
	.sectionentsize	8
	.align		4
        /*0000*/ 	.word	0x00000000
	.align		4
        /*0004*/ 	.word	0xffffffff
	.align		4
        /*0008*/ 	.word	index@(_ZN7cutlass13device_kernelINS_4gemm6kernel13GemmUniversalIN4cute5tupleIJiiiiEEENS1_10collective13CollectiveMmaINS1_34MainloopSm90TmaGmmaWarpSpecializedILi8ENS5_IJNS4_1CILi2EEENSA_ILi1EEESC_EEENS1_35KernelTmaWarpSpecializedCooperativeEEENS5_IJNSA_ILi128EEENSA_ILi64EEESH_EEENS_6half_tENS5_IJlSC_lEEESJ_SK_NS4_8TiledMMAINS4_8MMA_AtomIJNS4_4SM904GMMA25MMA_64x64x16_F32F16F16_SSILNSO_5MajorE0ELSQ_0ELNSO_7ScaleInE1ELSR_1EEEEEENS4_6LayoutISD_NS5_IJSC_NSA_ILi0EEESV_EEEEENS5_IJNS4_10UnderscoreESY_SY_EEEEENS4_13SM90_TMA_LOADENS4_14ComposedLayoutINS4_7SwizzleILi3ELi4ELi3EEENS4_18smem_ptr_flag_bitsILi16EEENSU_INS5_IJNSA_ILi8EEESH_EEENS5_IJSH_SC_EEEEEEEvNS4_8identityENS4_23SM90_TMA_LOAD_MULTICASTES1B_vS1C_EENS_8epilogue10collective18CollectiveEpilogueINS1F_22Sm90TmaWarpSpecializedILi3ELi2ELi16ELb1ELb0EEEJSI_NS5_IJSG_NSA_ILi32EEEEEESJ_SK_SJ_SK_NS1F_6fusion15FusionCallbacksIS1J_NS1M_17LinCombPerRowBiasISJ_fSJ_SJ_fLi8ELNS_15FloatRoundStyleE2EEESI_S1L_JEEES11_NS12_INS13_ILi2ELi4ELi3EEES16_NSU_INS5_IJS17_S1K_EEENS5_IJS1K_SC_EEEEEEENS4_17SM75_U32x4_LDSM_NENS4_14SM90_TMA_STOREES1W_NS4_17SM90_U32x4_STSM_NENS4_9Copy_AtomIJS1Z_SJ_EEEvEEEvvEEEEvNT_6ParamsE)
	.align		4
        /*000c*/ 	.word	index@(__assertfail)
	.align		4
        /*0010*/ 	.word	0x00000000
	.align		4
        /*0014*/ 	.word	0xfffffffe
	.align		4
        /*0018*/ 	.word	0x00000000
	.align		4
        /*001c*/ 	.word	0xfffffffd
	.align		4
        /*0020*/ 	.word	0x00000000
	.align		4
        /*0024*/ 	.word	0xfffffffc


//--------------------- .nv.constant4             --------------------------
	.section	.nv.constant4,"a",@progbits
	.align	8
	.align		8
.nv.constant4:
        /*0000*/ 	.dword	__assertfail
	.align		8
        /*0008*/ 	.dword	__unnamed_1
	.align		8
        /*0010*/ 	.dword	__unnamed_2
	.align		8
        /*0018*/ 	.dword	_ZN39_INTERNAL_9e982d51_4_k_cu_0a5b068b_37534cuda3std3__45__cpo5beginE
	.align		8
        /*0020*/ 	.dword	_ZN39_INTERNAL_9e982d51_4_k_cu_0a5b068b_37534cuda3std3__45__cpo3endE
	.align		8
        /*0028*/ 	.dword	_ZN39_INTERNAL_9e982d51_4_k_cu_0a5b068b_37534cuda3std3__45__cpo6cbeginE
	.align		8
        /*0030*/ 	.dword	_ZN39_INTERNAL_9e982d51_4_k_cu_0a5b068b_37534cuda3std3__45__cpo4cendE
	.align		8
        /*0038*/ 	.dword	_ZN39_INTERNAL_9e982d51_4_k_cu_0a5b068b_37534cuda3std3__441_GLOBAL__N__9e982d51_4_k_cu_0a5b068b_37536ignoreE
	.align		8
        /*0040*/ 	.dword	_ZN39_INTERNAL_9e982d51_4_k_cu_0a5b068b_37534cuda3std3__419piecewise_constructE
	.align		8
        /*0048*/ 	.dword	_ZN39_INTERNAL_9e982d51_4_k_cu_0a5b068b_37534cuda3std3__48in_placeE
	.align		8
        /*0050*/ 	.dword	_ZN39_INTERNAL_9e982d51_4_k_cu_0a5b068b_37534cuda3std6ranges3__45__cpo4swapE
	.align		8
        /*0058*/ 	.dword	_ZN39_INTERNAL_9e982d51_4_k_cu_0a5b068b_37534cuda3std6ranges3__45__cpo9iter_moveE
	.align		8
        /*0060*/ 	.dword	_ZN39_INTERNAL_9e982d51_4_k_cu_0a5b068b_37534cute7productE
	.align		8
        /*0068*/ 	.dword	_ZN39_INTERNAL_9e982d51_4_k_cu_0a5b068b_37534cute1_E
	.align		8
        /*0070*/ 	.dword	$str$22
	.align		8
        /*0078*/ 	.dword	$str$23
	.align		8
        /*0080*/ 	.dword	$str$26
	.align		8
        /*0088*/ 	.dword	$str$27


//--------------------- .text._ZN7cutlass13device_kernelINS_4gemm6kernel13GemmUniversalIN4cute5tupleIJiiiiEEENS1_10collective13CollectiveMmaINS1_34MainloopSm90TmaGmmaWarpSpecializedILi8ENS5_IJNS4_1CILi2EEENSA_ILi1EEESC_EEENS1_35KernelTmaWarpSpecializedCooperativeEEENS5_IJNSA_ILi128EEENSA_ILi64EEESH_EEENS_6half_tENS5_IJlSC_lEEESJ_SK_NS4_8TiledMMAINS4_8MMA_AtomIJNS4_4SM904GMMA25MMA_64x64x16_F32F16F16_SSILNSO_5MajorE0ELSQ_0ELNSO_7ScaleInE1ELSR_1EEEEEENS4_6LayoutISD_NS5_IJSC_NSA_ILi0EEESV_EEEEENS5_IJNS4_10UnderscoreESY_SY_EEEEENS4_13SM90_TMA_LOADENS4_14ComposedLayoutINS4_7SwizzleILi3ELi4ELi3EEENS4_18smem_ptr_flag_bitsILi16EEENSU_INS5_IJNSA_ILi8EEESH_EEENS5_IJSH_SC_EEEEEEEvNS4_8identityENS4_23SM90_TMA_LOAD_MULTICASTES1B_vS1C_EENS_8epilogue10collective18CollectiveEpilogueINS1F_22Sm90TmaWarpSpecializedILi3ELi2ELi16ELb1ELb0EEEJSI_NS5_IJSG_NSA_ILi32EEEEEESJ_SK_SJ_SK_NS1F_6fusion15FusionCallbacksIS1J_NS1M_17LinCombPerRowBiasISJ_fSJ_SJ_fLi8ELNS_15FloatRoundStyleE2EEESI_S1L_JEEES11_NS12_INS13_ILi2ELi4ELi3EEES16_NSU_INS5_IJS17_S1K_EEENS5_IJS1K_SC_EEEEEEENS4_17SM75_U32x4_LDSM_NENS4_14SM90_TMA_STOREES1W_NS4_17SM90_U32x4_STSM_NENS4_9Copy_AtomIJS1Z_SJ_EEEvEEEvvEEEEvNT_6ParamsE --------------------------
	.section	.text._ZN7cutlass13device_kernelINS_4gemm6kernel13GemmUniversalIN4cute5tupleIJiiiiEEENS1_10collective13CollectiveMmaINS1_34MainloopSm90TmaGmmaWarpSpecializedILi8ENS5_IJNS4_1CILi2EEENSA_ILi1EEESC_EEENS1_35KernelTmaWarpSpecializedCooperativeEEENS5_IJNSA_ILi128EEENSA_ILi64EEESH_EEENS_6half_tENS5_IJlSC_lEEESJ_SK_NS4_8TiledMMAINS4_8MMA_AtomIJNS4_4SM904GMMA25MMA_64x64x16_F32F16F16_SSILNSO_5MajorE0ELSQ_0ELNSO_7ScaleInE1ELSR_1EEEEEENS4_6LayoutISD_NS5_IJSC_NSA_ILi0EEESV_EEEEENS5_IJNS4_10UnderscoreESY_SY_EEEEENS4_13SM90_TMA_LOADENS4_14ComposedLayoutINS4_7SwizzleILi3ELi4ELi3EEENS4_18smem_ptr_flag_bitsILi16EEENSU_INS5_IJNSA_ILi8EEESH_EEENS5_IJSH_SC_EEEEEEEvNS4_8identityENS4_23SM90_TMA_LOAD_MULTICASTES1B_vS1C_EENS_8epilogue10collective18CollectiveEpilogueINS1F_22Sm90TmaWarpSpecializedILi3ELi2ELi16ELb1ELb0EEEJSI_NS5_IJSG_NSA_ILi32EEEEEESJ_SK_SJ_SK_NS1F_6fusion15FusionCallbacksIS1J_NS1M_17LinCombPerRowBiasISJ_fSJ_SJ_fLi8ELNS_15FloatRoundStyleE2EEESI_S1L_JEEES11_NS12_INS13_ILi2ELi4ELi3EEES16_NSU_INS5_IJS17_S1K_EEENS5_IJS1K_SC_EEEEEEENS4_17SM75_U32x4_LDSM_NENS4_14SM90_TMA_STOREES1W_NS4_17SM90_U32x4_STSM_NENS4_9Copy_AtomIJS1Z_SJ_EEEvEEEvvEEEEvNT_6ParamsE,"ax",@progbits
	.align	128
.text._ZN7cutlass13device_kernelINS_4gemm6kernel13GemmUniversalIN4cute5tupleIJiiiiEEENS1_10collective13CollectiveMmaINS1_34MainloopSm90TmaGmmaWarpSpecializedILi8ENS5_IJNS4_1CILi2EEENSA_ILi1EEESC_EEENS1_35KernelTmaWarpSpecializedCooperativeEEENS5_IJNSA_ILi128EEENSA_ILi64EEESH_EEENS_6half_tENS5_IJlSC_lEEESJ_SK_NS4_8TiledMMAINS4_8MMA_AtomIJNS4_4SM904GMMA25MMA_64x64x16_F32F16F16_SSILNSO_5MajorE0ELSQ_0ELNSO_7ScaleInE1ELSR_1EEEEEENS4_6LayoutISD_NS5_IJSC_NSA_ILi0EEESV_EEEEENS5_IJNS4_10UnderscoreESY_SY_EEEEENS4_13SM90_TMA_LOADENS4_14ComposedLayoutINS4_7SwizzleILi3ELi4ELi3EEENS4_18smem_ptr_flag_bitsILi16EEENSU_INS5_IJNSA_ILi8EEESH_EEENS5_IJSH_SC_EEEEEEEvNS4_8identityENS4_23SM90_TMA_LOAD_MULTICASTES1B_vS1C_EENS_8epilogue10collective18CollectiveEpilogueINS1F_22Sm90TmaWarpSpecializedILi3ELi2ELi16ELb1ELb0EEEJSI_NS5_IJSG_NSA_ILi32EEEEEESJ_SK_SJ_SK_NS1F_6fusion15FusionCallbacksIS1J_NS1M_17LinCombPerRowBiasISJ_fSJ_SJ_fLi8ELNS_15FloatRoundStyleE2EEESI_S1L_JEEES11_NS12_INS13_ILi2ELi4ELi3EEES16_NSU_INS5_IJS17_S1K_EEENS5_IJS1K_SC_EEEEEEENS4_17SM75_U32x4_LDSM_NENS4_14SM90_TMA_STOREES1W_NS4_17SM90_U32x4_STSM_NENS4_9Copy_AtomIJS1Z_SJ_EEEvEEEvvEEEEvNT_6ParamsE:
        .type           _ZN7cutlass13device_kernelINS_4gemm6kernel13GemmUniversalIN4cute5tupleIJiiiiEEENS1_10collective13CollectiveMmaINS1_34MainloopSm90TmaGmmaWarpSpecializedILi8ENS5_IJNS4_1CILi2EEENSA_ILi1EEESC_EEENS1_35KernelTmaWarpSpecializedCooperativeEEENS5_IJNSA_ILi128EEENSA_ILi64EEESH_EEENS_6half_tENS5_IJlSC_lEEESJ_SK_NS4_8TiledMMAINS4_8MMA_AtomIJNS4_4SM904GMMA25MMA_64x64x16_F32F16F16_SSILNSO_5MajorE0ELSQ_0ELNSO_7ScaleInE1ELSR_1EEEEEENS4_6LayoutISD_NS5_IJSC_NSA_ILi0EEESV_EEEEENS5_IJNS4_10UnderscoreESY_SY_EEEEENS4_13SM90_TMA_LOADENS4_14ComposedLayoutINS4_7SwizzleILi3ELi4ELi3EEENS4_18smem_ptr_flag_bitsILi16EEENSU_INS5_IJNSA_ILi8EEESH_EEENS5_IJSH_SC_EEEEEEEvNS4_8identityENS4_23SM90_TMA_LOAD_MULTICASTES1B_vS1C_EENS_8epilogue10collective18CollectiveEpilogueINS1F_22Sm90TmaWarpSpecializedILi3ELi2ELi16ELb1ELb0EEEJSI_NS5_IJSG_NSA_ILi32EEEEEESJ_SK_SJ_SK_NS1F_6fusion15FusionCallbacksIS1J_NS1M_17LinCombPerRowBiasISJ_fSJ_SJ_fLi8ELNS_15FloatRoundStyleE2EEESI_S1L_JEEES11_NS12_INS13_ILi2ELi4ELi3EEES16_NSU_INS5_IJS17_S1K_EEENS5_IJS1K_SC_EEEEEEENS4_17SM75_U32x4_LDSM_NENS4_14SM90_TMA_STOREES1W_NS4_17SM90_U32x4_STSM_NENS4_9Copy_AtomIJS1Z_SJ_EEEvEEEvvEEEEvNT_6ParamsE,@function
        .size           _ZN7cutlass13device_kernelINS_4gemm6kernel13GemmUniversalIN4cute5tupleIJiiiiEEENS1_10collective13CollectiveMmaINS1_34MainloopSm90TmaGmmaWarpSpecializedILi8ENS5_IJNS4_1CILi2EEENSA_ILi1EEESC_EEENS1_35KernelTmaWarpSpecializedCooperativeEEENS5_IJNSA_ILi128EEENSA_ILi64EEESH_EEENS_6half_tENS5_IJlSC_lEEESJ_SK_NS4_8TiledMMAINS4_8MMA_AtomIJNS4_4SM904GMMA25MMA_64x64x16_F32F16F16_SSILNSO_5MajorE0ELSQ_0ELNSO_7ScaleInE1ELSR_1EEEEEENS4_6LayoutISD_NS5_IJSC_NSA_ILi0EEESV_EEEEENS5_IJNS4_10UnderscoreESY_SY_EEEEENS4_13SM90_TMA_LOADENS4_14ComposedLayoutINS4_7SwizzleILi3ELi4ELi3EEENS4_18smem_ptr_flag_bitsILi16EEENSU_INS5_IJNSA_ILi8EEESH_EEENS5_IJSH_SC_EEEEEEEvNS4_8identityENS4_23SM90_TMA_LOAD_MULTICASTES1B_vS1C_EENS_8epilogue10collective18CollectiveEpilogueINS1F_22Sm90TmaWarpSpecializedILi3ELi2ELi16ELb1ELb0EEEJSI_NS5_IJSG_NSA_ILi32EEEEEESJ_SK_SJ_SK_NS1F_6fusion15FusionCallbacksIS1J_NS1M_17LinCombPerRowBiasISJ_fSJ_SJ_fLi8ELNS_15FloatRoundStyleE2EEESI_S1L_JEEES11_NS12_INS13_ILi2ELi4ELi3EEES16_NSU_INS5_IJS17_S1K_EEENS5_IJS1K_SC_EEEEEEENS4_17SM75_U32x4_LDSM_NENS4_14SM90_TMA_STOREES1W_NS4_17SM90_U32x4_STSM_NENS4_9Copy_AtomIJS1Z_SJ_EEEvEEEvvEEEEvNT_6ParamsE,(.L_x_162 - _ZN7cutlass13device_kernelINS_4gemm6kernel13GemmUniversalIN4cute5tupleIJiiiiEEENS1_10collective13CollectiveMmaINS1_34MainloopSm90TmaGmmaWarpSpecializedILi8ENS5_IJNS4_1CILi2EEENSA_ILi1EEESC_EEENS1_35KernelTmaWarpSpecializedCooperativeEEENS5_IJNSA_ILi128EEENSA_ILi64EEESH_EEENS_6half_tENS5_IJlSC_lEEESJ_SK_NS4_8TiledMMAINS4_8MMA_AtomIJNS4_4SM904GMMA25MMA_64x64x16_F32F16F16_SSILNSO_5MajorE0ELSQ_0ELNSO_7ScaleInE1ELSR_1EEEEEENS4_6LayoutISD_NS5_IJSC_NSA_ILi0EEESV_EEEEENS5_IJNS4_10UnderscoreESY_SY_EEEEENS4_13SM90_TMA_LOADENS4_14ComposedLayoutINS4_7SwizzleILi3ELi4ELi3EEENS4_18smem_ptr_flag_bitsILi16EEENSU_INS5_IJNSA_ILi8EEESH_EEENS5_IJSH_SC_EEEEEEEvNS4_8identityENS4_23SM90_TMA_LOAD_MULTICASTES1B_vS1C_EENS_8epilogue10collective18CollectiveEpilogueINS1F_22Sm90TmaWarpSpecializedILi3ELi2ELi16ELb1ELb0EEEJSI_NS5_IJSG_NSA_ILi32EEEEEESJ_SK_SJ_SK_NS1F_6fusion15FusionCallbacksIS1J_NS1M_17LinCombPerRowBiasISJ_fSJ_SJ_fLi8ELNS_15FloatRoundStyleE2EEESI_S1L_JEEES11_NS12_INS13_ILi2ELi4ELi3EEES16_NSU_INS5_IJS17_S1K_EEENS5_IJS1K_SC_EEEEEEENS4_17SM75_U32x4_LDSM_NENS4_14SM90_TMA_STOREES1W_NS4_17SM90_U32x4_STSM_NENS4_9Copy_AtomIJS1Z_SJ_EEEvEEEvvEEEEvNT_6ParamsE)
        .other          _ZN7cutlass13device_kernelINS_4gemm6kernel13GemmUniversalIN4cute5tupleIJiiiiEEENS1_10collective13CollectiveMmaINS1_34MainloopSm90TmaGmmaWarpSpecializedILi8ENS5_IJNS4_1CILi2EEENSA_ILi1EEESC_EEENS1_35KernelTmaWarpSpecializedCooperativeEEENS5_IJNSA_ILi128EEENSA_ILi64EEESH_EEENS_6half_tENS5_IJlSC_lEEESJ_SK_NS4_8TiledMMAINS4_8MMA_AtomIJNS4_4SM904GMMA25MMA_64x64x16_F32F16F16_SSILNSO_5MajorE0ELSQ_0ELNSO_7ScaleInE1ELSR_1EEEEEENS4_6LayoutISD_NS5_IJSC_NSA_ILi0EEESV_EEEEENS5_IJNS4_10UnderscoreESY_SY_EEEEENS4_13SM90_TMA_LOADENS4_14ComposedLayoutINS4_7SwizzleILi3ELi4ELi3EEENS4_18smem_ptr_flag_bitsILi16EEENSU_INS5_IJNSA_ILi8EEESH_EEENS5_IJSH_SC_EEEEEEEvNS4_8identityENS4_23SM90_TMA_LOAD_MULTICASTES1B_vS1C_EENS_8epilogue10collective18CollectiveEpilogueINS1F_22Sm90TmaWarpSpecializedILi3ELi2ELi16ELb1ELb0EEEJSI_NS5_IJSG_NSA_ILi32EEEEEESJ_SK_SJ_SK_NS1F_6fusion15FusionCallbacksIS1J_NS1M_17LinCombPerRowBiasISJ_fSJ_SJ_fLi8ELNS_15FloatRoundStyleE2EEESI_S1L_JEEES11_NS12_INS13_ILi2ELi4ELi3EEES16_NSU_INS5_IJS17_S1K_EEENS5_IJS1K_SC_EEEEEEENS4_17SM75_U32x4_LDSM_NENS4_14SM90_TMA_STOREES1W_NS4_17SM90_U32x4_STSM_NENS4_9Copy_AtomIJS1Z_SJ_EEEvEEEvvEEEEvNT_6ParamsE,@"STO_CUDA_ENTRY STV_DEFAULT"
_ZN7cutlass13device_kernelINS_4gemm6kernel13GemmUniversalIN4cute5tupleIJiiiiEEENS1_10collective13CollectiveMmaINS1_34MainloopSm90TmaGmmaWarpSpecializedILi8ENS5_IJNS4_1CILi2EEENSA_ILi1EEESC_EEENS1_35KernelTmaWarpSpecializedCooperativeEEENS5_IJNSA_ILi128EEENSA_ILi64EEESH_EEENS_6half_tENS5_IJlSC_lEEESJ_SK_NS4_8TiledMMAINS4_8MMA_AtomIJNS4_4SM904GMMA25MMA_64x64x16_F32F16F16_SSILNSO_5MajorE0ELSQ_0ELNSO_7ScaleInE1ELSR_1EEEEEENS4_6LayoutISD_NS5_IJSC_NSA_ILi0EEESV_EEEEENS5_IJNS4_10UnderscoreESY_SY_EEEEENS4_13SM90_TMA_LOADENS4_14ComposedLayoutINS4_7SwizzleILi3ELi4ELi3EEENS4_18smem_ptr_flag_bitsILi16EEENSU_INS5_IJNSA_ILi8EEESH_EEENS5_IJSH_SC_EEEEEEEvNS4_8identityENS4_23SM90_TMA_LOAD_MULTICASTES1B_vS1C_EENS_8epilogue10collective18CollectiveEpilogueINS1F_22Sm90TmaWarpSpecializedILi3ELi2ELi16ELb1ELb0EEEJSI_NS5_IJSG_NSA_ILi32EEEEEESJ_SK_SJ_SK_NS1F_6fusion15FusionCallbacksIS1J_NS1M_17LinCombPerRowBiasISJ_fSJ_SJ_fLi8ELNS_15FloatRoundStyleE2EEESI_S1L_JEEES11_NS12_INS13_ILi2ELi4ELi3EEES16_NSU_INS5_IJS17_S1K_EEENS5_IJS1K_SC_EEEEEEENS4_17SM75_U32x4_LDSM_NENS4_14SM90_TMA_STOREES1W_NS4_17SM90_U32x4_STSM_NENS4_9Copy_AtomIJS1Z_SJ_EEEvEEEvvEEEEvNT_6ParamsE:
[----:B------:R-:W1:Y:S01]  /*0000*/  LDC R1, c[0x0][0x28] ;  /* 0x00000a00ff017b82 */ /* 0x000e620000000800 */
[----:B------:R-:W2:Y:S07]  /*0010*/  S2R R18, SR_TID.X ;  /* 0x0000000000127919 */ /* 0x000eae0000002100 */
[----:B------:R-:W3:Y:S01]  /*0020*/  LDC.64 R4, c[0x0][0x588] ;  /* 0x00016200ff047b82 */ /* 0x000ee20000000a00 */
[----:B------:R-:W-:Y:S01]  /*0030*/  ELECT P0, URZ, PT ;  /* 0x00000000003f782f */ /* 0x000fe20003800000 */
[----:B------:R-:W-:Y:S01]  /*0040*/  BSSY B0, `(.L_x_0) ;  /* 0x0000016000007945 */ /* 0x000fe20003800000 */
[----:B--2---:R-:W-:-:S02]  /*0050*/  SHF.R.U32.HI R2, RZ, 0x5, R18 ;  /* 0x00000005ff027819 */ /* 0x004fc40000011612 */
[----:B------:R-:W-:-:S03]  /*0060*/  SHF.R.U32.HI R6, RZ, 0x7, R18 ;  /* 0x00000007ff067819 */ /* 0x000fc60000011612 */
[----:B------:R-:W2:Y:S04]  /*0070*/  SHFL.IDX PT, R0, R2, RZ, 0x1f ;  /* 0x00001fff02007589 */ /* 0x000ea800000e0000 */
[----:B------:R4:W1:Y:S01]  /*0080*/  SHFL.IDX PT, R10, R6, RZ, 0x1f ;  /* 0x00001fff060a7589 */ /* 0x00086200000e0000 */
[----:B--2---:R-:W-:Y:S02]  /*0090*/  ISETP.NE.OR P0, PT, R0, RZ, !P0 ;  /* 0x000000ff0000720c */ /* 0x004fe40004705670 */
[----:B------:R-:W-:-:S11]  /*00a0*/  SHF.R.S32.HI R3, RZ, 0x1f, R0 ;  /* 0x0000001fff037819 */ /* 0x000fd60000011400 */
[----:B-1-34-:R-:W-:Y:S05]  /*00b0*/  @P0 BRA `(.L_x_1) ;  /* 0x0000000000380947 */ /* 0x01afea0003800000 */
[----:B------:R-:W-:Y:S02]  /*00c0*/  ULDC.64 UR4, c[0x0][0x198] ;  /* 0x0000660000047ab9 */ /* 0x000fe40000000a00 */
[----:B------:R-:W-:Y:S02]  /*00d0*/  UIADD3 UR6, UP0, UR4, 0xf0, URZ ;  /* 0x000000f004067890 */ /* 0x000fe4000ff1e03f */
[----:B------:R-:W-:Y:S02]  /*00e0*/  UIADD3 UR8, UP1, UR4, 0x1f0, URZ ;  /* 0x000001f004087890 */ /* 0x000fe4000ff3e03f */
[----:B------:R-:W-:Y:S02]  /*00f0*/  UIADD3 UR10, UP2, UR4, 0x3f0, URZ ;  /* 0x000003f0040a7890 */ /* 0x000fe4000ff5e03f */
[----:B------:R-:W-:Y:S02]  /*0100*/  UIADD3 UR4, UP3, UR4, 0x4f0, URZ ;  /* 0x000004f004047890 */ /* 0x000fe4000ff7e03f */
[----:B------:R-:W-:-:S02]  /*0110*/  UIADD3.X UR7, URZ, UR5, URZ, UP0, !UPT ;  /* 0x000000053f077290 */ /* 0x000fc400087fe43f */
[----:B------:R-:W-:Y:S02]  /*0120*/  UIADD3.X UR9, URZ, UR5, URZ, UP1, !UPT ;  /* 0x000000053f097290 */ /* 0x000fe40008ffe43f */
[----:B------:R-:W-:Y:S02]  /*0130*/  UIADD3.X UR11, URZ, UR5, URZ, UP2, !UPT ;  /* 0x000000053f0b7290 */ /* 0x000fe400097fe43f */
[----:B------:R-:W-:-:S03]  /*0140*/  UIADD3.X UR5, URZ, UR5, URZ, UP3, !UPT ;  /* 0x000000053f057290 */ /* 0x000fc60009ffe43f */
[----:B------:R1:W-:Y:S02]  /*0150*/  UTMACCTL.PF [UR6] ;  /* 0x00000000060079b9 */ /* 0x0003e40008040000 */
[----:B------:R1:W-:Y:S02]  /*0160*/  UTMACCTL.PF [UR8] ;  /* 0x00000000080079b9 */ /* 0x0003e40008040000 */
[----:B------:R1:W-:Y:S02]  /*0170*/  UTMACCTL.PF [UR10] ;  /* 0x000000000a0079b9 */ /* 0x0003e40008040000 */
[----:B------:R1:W-:Y:S02]  /*0180*/  UTMACCTL.PF [UR4] ;  /* 0x00000000040079b9 */ /* 0x0003e40008040000 */
[----:B-1----:R-:W-:Y:S01]  /*0190*/  NOP ;  /* 0x0000000000007918 */ /* 0x002fe20000000000 */
.L_x_1:
[----:B------:R-:W-:Y:S05]  /*01a0*/  BSYNC B0 ;  /* 0x0000000000007941 */ /* 0x000fea0003800000 */
.L_x_0:
[----:B------:R-:W-:Y:S01]  /*01b0*/  ULDC.64 UR4, c[0x0][0x590] ;  /* 0x0001640000047ab9 */ /* 0x000fe20000000a00 */
[----:B------:R-:W-:Y:S01]  /*01c0*/  LEA.HI R3, R3, R0, RZ, 0x2 ;  /* 0x0000000003037211 */ /* 0x000fe200078f10ff */
[----:B------:R-:W-:Y:S01]  /*01d0*/  ULDC.64 UR54, c[0x0][0x208] ;  /* 0x0000820000367ab9 */ /* 0x000fe20000000a00 */
[----:B------:R-:W-:Y:S01]  /*01e0*/  ISETP.NE.U32.AND P1, PT, RZ, UR4, PT ;  /* 0x00000004ff007c0c */ /* 0x000fe2000bf25070 */
[----:B------:R-:W-:Y:S01]  /*01f0*/  IMAD.MOV.U32 R6, RZ, RZ, R4 ;  /* 0x000000ffff067224 */ /* 0x000fe200078e0004 */
[----:B------:R-:W-:Y:S01]  /*0200*/  LOP3.LUT R3, R3, 0xfffffffc, RZ, 0xc0, !PT ;  /* 0xfffffffc03037812 */ /* 0x000fe200078ec0ff */
[----:B------:R-:W-:Y:S01]  /*0210*/  IMAD.MOV.U32 R7, RZ, RZ, R5 ;  /* 0x000000ffff077224 */ /* 0x000fe200078e0005 */
[----:B------:R-:W-:Y:S02]  /*0220*/  ISETP.NE.AND.EX P2, PT, RZ, UR5, PT, P1 ;  /* 0x00000005ff007c0c */ /* 0x000fe4000bf45310 */
[----:B------:R-:W-:Y:S01]  /*0230*/  PRMT R8, RZ, 0x7610, R8 ;  /* 0x00007610ff087816 */ /* 0x000fe20000000008 */
[----:B------:R-:W-:-:S10]  /*0240*/  IMAD.IADD R0, R0, 0x1, -R3 ;  /* 0x0000000100007824 */ /* 0x000fd400078e0a03 */
[----:B------:R-:W-:Y:S05]  /*0250*/  @P2 BRA `(.L_x_2) ;  /* 0x0000000000302947 */ /* 0x000fea0003800000 */
[----:B------:R-:W-:Y:S02]  /*0260*/  ULDC.64 UR6, c[0x0][0x588] ;  /* 0x0001620000067ab9 */ /* 0x000fe40000000a00 */
[----:B------:R-:W-:-:S04]  /*0270*/  ISETP.NE.U32.AND P0, PT, RZ, UR6, PT ;  /* 0x00000006ff007c0c */ /* 0x000fc8000bf05070 */
[----:B------:R-:W-:-:S13]  /*0280*/  ISETP.NE.AND.EX P0, PT, RZ, UR7, PT, P0 ;  /* 0x00000007ff007c0c */ /* 0x000fda000bf05300 */
[----:B------:R-:W-:Y:S05]  /*0290*/  @!P0 BRA `(.L_x_3) ;  /* 0x0000000000108947 */ /* 0x000fea0003800000 */
[----:B------:R-:W2:Y:S01]  /*02a0*/  LDG.E R3, desc[UR54][R6.64] ;  /* 0x0000003606037981 */ /* 0x000ea2000c1e1900 */
[----:B------:R-:W-:Y:S01]  /*02b0*/  IMAD.MOV.U32 R8, RZ, RZ, 0x1 ;  /* 0x00000001ff087424 */ /* 0x000fe200078e00ff */
[----:B--2---:R-:W-:Y:S01]  /*02c0*/  FSETP.NEU.AND P3, PT, R3, RZ, PT ;  /* 0x000000ff0300720b */ /* 0x004fe20003f6d000 */
[----:B------:R-:W-:-:S12]  /*02d0*/  BRA `(.L_x_2) ;  /* 0x0000000000107947 */ /* 0x000fd80003800000 */
.L_x_3:
[----:B------:R-:W-:Y:S01]  /*02e0*/  ULDC UR6, c[0x0][0x580] ;  /* 0x0001600000067ab9 */ /* 0x000fe20000000800 */
[----:B------:R-:W-:Y:S01]  /*02f0*/  IMAD.MOV.U32 R8, RZ, RZ, 0x1 ;  /* 0x00000001ff087424 */ /* 0x000fe200078e00ff */
[----:B------:R-:W-:Y:S02]  /*0300*/  FSETP.NEU.AND P3, PT, RZ, UR6, PT ;  /* 0x00000006ff007c0b */ /* 0x000fe4000bf6d000 */
[----:B------:R-:W-:-:S11]  /*0310*/  CS2R R6, SRZ ;  /* 0x0000000000067805 */ /* 0x000fd6000001ff00 */
.L_x_2:
[----:B------:R-:W-:Y:S01]  /*0320*/  ISETP.NE.U32.AND P0, PT, R6, RZ, PT ;  /* 0x000000ff0600720c */ /* 0x000fe20003f05070 */
[----:B------:R-:W-:Y:S01]  /*0330*/  IMAD.MOV.U32 R3, RZ, RZ, 0x1 ;  /* 0x00000001ff037424 */ /* 0x000fe200078e00ff */
[----:B------:R-:W-:Y:S02]  /*0340*/  ISETP.NE.AND.EX P1, PT, RZ, UR5, PT, P1 ;  /* 0x00000005ff007c0c */ /* 0x000fe4000bf25310 */
[----:B------:R-:W-:-:S13]  /*0350*/  ISETP.NE.AND.EX P0, PT, R7, RZ, PT, P0 ;  /* 0x000000ff0700720c */ /* 0x000fda0003f05300 */
[----:B------:R-:W-:Y:S05]  /*0360*/  @P0 BRA P1, `(.L_x_4) ;  /* 0x0000000000300947 */ /* 0x000fea0000800000 */
[----:B------:R-:W-:Y:S02]  /*0370*/  ISETP.NE.U32.AND P1, PT, RZ, UR4, PT ;  /* 0x00000004ff007c0c */ /* 0x000fe4000bf25070 */
[----:B------:R-:W-:Y:S02]  /*0380*/  ISETP.NE.U32.AND P0, PT, R6, RZ, PT ;  /* 0x000000ff0600720c */ /* 0x000fe40003f05070 */
[----:B------:R-:W-:Y:S02]  /*0390*/  ISETP.NE.AND.EX P1, PT, RZ, UR5, PT, P1 ;  /* 0x00000005ff007c0c */ /* 0x000fe4000bf25310 */
[----:B------:R-:W-:Y:S02]  /*03a0*/  PRMT R3, R8, 0x9910, RZ ;  /* 0x0000991008037816 */ /* 0x000fe400000000ff */
[----:B------:R-:W-:Y:S02]  /*03b0*/  ISETP.NE.AND.EX P0, PT, R7, RZ, PT, P0 ;  /* 0x000000ff0700720c */ /* 0x000fe40003f05300 */
[----:B------:R-:W-:-:S02]  /*03c0*/  ISETP.NE.AND P4, PT, R3, RZ, PT ;  /* 0x000000ff0300720c */ /* 0x000fc40003f85270 */
[----:B------:R-:W-:Y:S02]  /*03d0*/  SEL R6, RZ, 0xffffffff, P3 ;  /* 0xffffffffff067807 */ /* 0x000fe40001800000 */
[----:B------:R-:W-:-:S04]  /*03e0*/  SEL R3, RZ, 0xffffffff, P0 ;  /* 0xffffffffff037807 */ /* 0x000fc80000000000 */
[----:B------:R-:W-:-:S04]  /*03f0*/  @P1 SEL R6, R3, R6, !P4 ;  /* 0x0000000603061207 */ /* 0x000fc80006000000 */
[----:B------:R-:W-:-:S04]  /*0400*/  LOP3.LUT R6, R6, 0x1, RZ, 0xc0, !PT ;  /* 0x0000000106067812 */ /* 0x000fc800078ec0ff */
[----:B------:R-:W-:-:S04]  /*0410*/  ISETP.NE.U32.AND P0, PT, R6, 0x1, PT ;  /* 0x000000010600780c */ /* 0x000fc80003f05070 */
[----:B------:R-:W-:-:S09]  /*0420*/  SEL R3, RZ, 0x1, !P0 ;  /* 0x00000001ff037807 */ /* 0x000fd20004000000 */
.L_x_4:
[----:B------:R-:W1:Y:S02]  /*0430*/  SHFL.IDX PT, R7, R2, RZ, 0x1f ;  /* 0x00001fff02077589 */ /* 0x000e6400000e0000 */
[----:B-1----:R-:W-:-:S13]  /*0440*/  ISETP.NE.AND P0, PT, R7, RZ, PT ;  /* 0x000000ff0700720c */ /* 0x002fda0003f05270 */
[----:B------:R-:W-:Y:S05]  /*0450*/  @P0 BRA `(.L_x_5) ;  /* 0x0000000000840947 */ /* 0x000fea0003800000 */
[----:B------:R-:W-:Y:S01]  /*0460*/  ELECT P0, URZ, PT ;  /* 0x00000000003f782f */ /* 0x000fe20003800000 */
[----:B------:R-:W-:-:S12]  /*0470*/  BSSY B0, `(.L_x_5) ;  /* 0x000001f000007945 */ /* 0x000fd80003800000 */
[----:B------:R-:W-:Y:S05]  /*0480*/  @!P0 BRA `(.L_x_6) ;  /* 0x0000000000748947 */ /* 0x000fea0003800000 */
[----:B------:R-:W1:Y:S01]  /*0490*/  S2UR UR8, SR_CgaCtaId ;  /* 0x00000000000879c3 */ /* 0x000e620000008800 */
[----:B------:R-:W-:Y:S01]  /*04a0*/  UMOV UR4, 0x400 ;  /* 0x0000040000047882 */ /* 0x000fe20000000000 */
[----:B------:R-:W-:Y:S01]  /*04b0*/  UMOV UR5, 0x1 ;  /* 0x0000000100057882 */ /* 0x000fe20000000000 */
[----:B------:R-:W-:Y:S02]  /*04c0*/  UMOV UR6, 0x4 ;  /* 0x0000000400067882 */ /* 0x000fe40000000000 */
[----:B------:R-:W-:-:S04]  /*04d0*/  UIADD3 UR6, -UR6, 0x100000, URZ ;  /* 0x0010000006067890 */ /* 0x000fc8000fffe13f */
[----:B------:R-:W-:Y:S02]  /*04e0*/  USHF.L.U32 UR7, UR6, 0xb, URZ ;  /* 0x0000000b06077899 */ /* 0x000fe4000800063f */
[----:B------:R-:W-:Y:S02]  /*04f0*/  USHF.L.U32 UR6, UR6, 0x1, URZ ;  /* 0x0000000106067899 */ /* 0x000fe4000800063f */
[----:B-1----:R-:W-:Y:S02]  /*0500*/  ULEA UR8, UR8, UR4, 0x18 ;  /* 0x0000000408087291 */ /* 0x002fe4000f8ec03f */
[----:B------:R-:W-:-:S04]  /*0510*/  UIADD3 UR4, -UR5, 0x100000, URZ ;  /* 0x0010000005047890 */ /* 0x000fc8000fffe13f */
[----:B------:R-:W-:Y:S02]  /*0520*/  USHF.L.U32 UR5, UR4, 0xb, URZ ;  /* 0x0000000b04057899 */ /* 0x000fe4000800063f */
[----:B------:R-:W-:Y:S01]  /*0530*/  USHF.L.U32 UR4, UR4, 0x1, URZ ;  /* 0x0000000104047899 */ /* 0x000fe2000800063f */
[----:B------:R-:W1:Y:S11]  /*0540*/  FENCE.VIEW.ASYNC.S ;  /* 0x00000000000073c6 */ /* 0x000e760000000000 */
[----:B-1----:R1:W2:Y:S01]  /*0550*/  SYNCS.EXCH.64 URZ, [UR8], UR4 ;  /* 0x00000004083f75b2 */ /* 0x0022a20008000100 */
[----:B------:R1:W3:Y:S01]  /*0560*/  SYNCS.EXCH.64 URZ, [UR8+0x40], UR6 ;  /* 0x00004006083f75b2 */ /* 0x0002e20008000100 */
[----:B------:R1:W4:Y:S01]  /*0570*/  SYNCS.EXCH.64 URZ, [UR8+0x8], UR4 ;  /* 0x00000804083f75b2 */ /* 0x0003220008000100 */
[----:B------:R1:W1:Y:S01]  /*0580*/  SYNCS.EXCH.64 URZ, [UR8+0x48], UR6 ;  /* 0x00004806083f75b2 */ /* 0x0002620008000100 */
        /* <DEDUP_REMOVED lines=12> */
[----:B------:R-:W-:Y:S01]  /*0650*/  NOP ;  /* 0x0000000000007918 */ /* 0x000fe20000000000 */
.L_x_6:
[----:B-1----:R-:W-:Y:S05]  /*0660*/  BSYNC B0 ;  /* 0x0000000000007941 */ /* 0x002fea0003800000 */
.L_x_5:
[----:B------:R-:W1:Y:S01]  /*0670*/  S2UR UR9, SR_CTAID.X ;  /* 0x00000000000979c3 */ /* 0x000e620000002500 */
[----:B------:R-:W5:Y:S01]  /*0680*/  S2R R6, SR_CTAID.Y ;  /* 0x0000000000067919 */ /* 0x000f620000002600 */
[----:B------:R-:W-:Y:S01]  /*0690*/  ULDC UR4, c[0x0][0x150] ;  /* 0x0000540000047ab9 */ /* 0x000fe20000000800 */
[----:B------:R-:W-:Y:S01]  /*06a0*/  NOP ;  /* 0x0000000000007918 */ /* 0x000fe20000000000 */
[----:B------:R-:W2:Y:S04]  /*06b0*/  SHFL.IDX PT, R9, R2, RZ, 0x1f ;  /* 0x00001fff02097589 */ /* 0x000ea800000e0000 */
[----:B------:R-:W3:Y:S01]  /*06c0*/  LDC R12, c[0x0][0x144] ;  /* 0x00005100ff0c7b82 */ /* 0x000ee20000000800 */
[----:B-1----:R-:W-:-:S05]  /*06d0*/  I2FP.F32.U32 R8, UR9 ;  /* 0x0000000900087c45 */ /* 0x002fca0008201000 */
[----:B------:R-:W-:Y:S01]  /*06e0*/  FMUL R11, R8, UR4 ;  /* 0x00000004080b7c20 */ /* 0x000fe20008400000 */
[----:B--2---:R-:W-:Y:S01]  /*06f0*/  ISETP.NE.AND P0, PT, R9, RZ, PT ;  /* 0x000000ff0900720c */ /* 0x004fe20003f05270 */
[----:B------:R-:W-:Y:S01]  /*0700*/  ULDC UR4, c[0x0][0x154] ;  /* 0x0000550000047ab9 */ /* 0x000fe20000000800 */
[----:B------:R-:W-:Y:S02]  /*0710*/  SHF.R.S32.HI R9, RZ, 0x1f, R18 ;  /* 0x0000001fff097819 */ /* 0x000fe40000011412 */
[----:B-----5:R-:W-:Y:S01]  /*0720*/  I2FP.F32.U32 R13, R6 ;  /* 0x00000006000d7245 */ /* 0x020fe20000201000 */
[----:B------:R-:W1:Y:S01]  /*0730*/  F2I.U32.TRUNC.NTZ R11, R11 ;  /* 0x0000000b000b7305 */ /* 0x000e62000020f000 */
[----:B------:R-:W-:Y:S01]  /*0740*/  LEA.HI R9, R9, R18, RZ, 0x7 ;  /* 0x0000001209097211 */ /* 0x000fe200078f38ff */
[----:B-1----:R-:W-:-:S04]  /*0750*/  IMAD.MOV R15, RZ, RZ, -R11 ;  /* 0x000000ffff0f7224 */ /* 0x002fc800078e0a0b */
[----:B---3--:R-:W-:Y:S02]  /*0760*/  IMAD R8, R12, R15, UR9 ;  /* 0x000000090c087e24 */ /* 0x008fe4000f8e020f */
[----:B------:R-:W-:Y:S01]  /*0770*/  FMUL R15, R13, UR4 ;  /* 0x000000040d0f7c20 */ /* 0x000fe20008400000 */
[----:B------:R-:W-:Y:S06]  /*0780*/  @P0 BRA `(.L_x_7) ;  /* 0x0000000000500947 */ /* 0x000fec0003800000 */
[----:B------:R-:W1:Y:S01]  /*0790*/  S2UR UR5, SR_CgaCtaId ;  /* 0x00000000000579c3 */ /* 0x000e620000008800 */
[----:B------:R-:W-:Y:S01]  /*07a0*/  UMOV UR4, 0x400 ;  /* 0x0000040000047882 */ /* 0x000fe20000000000 */
[----:B------:R-:W-:Y:S01]  /*07b0*/  UMOV UR6, 0x20 ;  /* 0x0000002000067882 */ /* 0x000fe20000000000 */
[----:B------:R-:W-:Y:S01]  /*07c0*/  UMOV UR7, 0x100 ;  /* 0x0000010000077882 */ /* 0x000fe20000000000 */
[----:B------:R-:W-:Y:S01]  /*07d0*/  ELECT P0, URZ, PT ;  /* 0x00000000003f782f */ /* 0x000fe20003800000 */
[----:B-1----:R-:W-:Y:S02]  /*07e0*/  ULEA UR8, UR5, UR4, 0x18 ;  /* 0x0000000405087291 */ /* 0x002fe4000f8ec03f */
[----:B------:R-:W-:-:S04]  /*07f0*/  UIADD3 UR4, -UR6, 0x100000, URZ ;  /* 0x0010000006047890 */ /* 0x000fc8000fffe13f */
[----:B------:R-:W-:Y:S02]  /*0800*/  USHF.L.U32 UR5, UR4, 0xb, URZ ;  /* 0x0000000b04057899 */ /* 0x000fe4000800063f */
[----:B------:R-:W-:Y:S02]  /*0810*/  USHF.L.U32 UR4, UR4, 0x1, URZ ;  /* 0x0000000104047899 */ /* 0x000fe4000800063f */
[----:B------:R-:W-:-:S04]  /*0820*/  UIADD3 UR6, -UR7, 0x100000, URZ ;  /* 0x0010000007067890 */ /* 0x000fc8000fffe13f */
[----:B------:R-:W-:Y:S02]  /*0830*/  USHF.L.U32 UR7, UR6, 0xb, URZ ;  /* 0x0000000b06077899 */ /* 0x000fe4000800063f */
[----:B------:R-:W-:Y:S01]  /*0840*/  USHF.L.U32 UR6, UR6, 0x1, URZ ;  /* 0x0000000106067899 */ /* 0x000fe2000800063f */
[----:B------:R-:W1:Y:S03]  /*0850*/  FENCE.VIEW.ASYNC.S ;  /* 0x00000000000073c6 */ /* 0x000e660000000000 */
[----:B-1----:R1:W2:Y:S08]  /*0860*/  SYNCS.EXCH.64 URZ, [UR8+0x80], UR4 ;  /* 0x00008004083f75b2 */ /* 0x0022b00008000100 */
[----:B------:R1:W3:Y:S01]  /*0870*/  SYNCS.EXCH.64 URZ, [UR8+0x98], UR6 ;  /* 0x00009806083f75b2 */ /* 0x0002e20008000100 */
[----:B------:R1:W1:Y:S01]  /*0880*/  SYNCS.EXCH.64 URZ, [UR8+0x88], UR4 ;  /* 0x00008804083f75b2 */ /* 0x0002620008000100 */
[----:B------:R1:W1:Y:S01]  /*0890*/  SYNCS.EXCH.64 URZ, [UR8+0xa0], UR6 ;  /* 0x0000a006083f75b2 */ /* 0x0002620008000100 */
[----:B------:R1:W1:Y:S01]  /*08a0*/  SYNCS.EXCH.64 URZ, [UR8+0x90], UR4 ;  /* 0x00009004083f75b2 */ /* 0x0002620008000100 */
[----:B------:R1:W1:Y:S01]  /*08b0*/  SYNCS.EXCH.64 URZ, [UR8+0xa8], UR6 ;  /* 0x0000a806083f75b2 */ /* 0x0002620008000100 */
[----:B------:R-:W-:Y:S01]  /*08c0*/  NOP ;  /* 0x0000000000007918 */ /* 0x000fe20000000000 */
.L_x_7:
[----:B------:R-:W-:Y:S01]  /*08d0*/  LOP3.LUT R9, R9, 0xffffff80, RZ, 0xc0, !PT ;  /* 0xffffff8009097812 */ /* 0x000fe200078ec0ff */
[----:B------:R-:W5:Y:S01]  /*08e0*/  SHFL.IDX PT, R2, R2, RZ, 0x1f ;  /* 0x00001fff02027589 */ /* 0x000f6200000e0000 */
[----:B------:R-:W-:Y:S02]  /*08f0*/  SHF.R.S32.HI R14, RZ, 0x1f, R7 ;  /* 0x0000001fff0e7819 */ /* 0x000fe40000011407 */
[----:B------:R-:W-:Y:S01]  /*0900*/  ELECT P0, URZ, PT ;  /* 0x00000000003f782f */ /* 0x000fe20003800000 */
[----:B------:R-:W4:Y:S01]  /*0910*/  F2I.U32.TRUNC.NTZ R15, R15 ;  /* 0x0000000f000f7305 */ /* 0x000f22000020f000 */
[----:B------:R-:W-:Y:S01]  /*0920*/  IMAD.IADD R11, R18, 0x1, -R9 ;  /* 0x00000001120b7824 */ /* 0x000fe200078e0a09 */
[----:B------:R-:W-:Y:S01]  /*0930*/  LEA.HI R14, R14, R7, RZ, 0x2 ;  /* 0x000000070e0e7211 */ /* 0x000fe200078f10ff */
[----:B-1----:R-:W-:Y:S01]  /*0940*/  UMOV UR4, 0x20 ;  /* 0x0000002000047882 */ /* 0x002fe20000000000 */
[----:B------:R-:W-:Y:S01]  /*0950*/  ISETP.NE.AND P4, PT, R0, RZ, PT ;  /* 0x000000ff0000720c */ /* 0x000fe20003f85270 */
[----:B------:R-:W-:Y:S01]  /*0960*/  IMAD.MOV.U32 R57, RZ, RZ, 0x1 ;  /* 0x00000001ff397424 */ /* 0x000fe200078e00ff */
[----:B------:R-:W-:Y:S01]  /*0970*/  SHF.R.S32.HI R12, RZ, 0x1f, R11 ;  /* 0x0000001fff0c7819 */ /* 0x000fe2000001140b */
[----:B------:R-:W-:Y:S01]  /*0980*/  NOP ;  /* 0x0000000000007918 */ /* 0x000fe20000000000 */
[----:B------:R-:W-:Y:S01]  /*0990*/  LOP3.LUT R14, R14, 0x3ffffffc, RZ, 0xc0, !PT ;  /* 0x3ffffffc0e0e7812 */ /* 0x000fe200078ec0ff */
[----:B------:R-:W-:Y:S01]  /*09a0*/  UMOV UR46, 0x1 ;  /* 0x00000001002e7882 */ /* 0x000fe20000000000 */
[----:B------:R-:W-:-:S02]  /*09b0*/  LEA.HI R12, R12, R11, RZ, 0x3 ;  /* 0x0000000b0c0c7211 */ /* 0x000fc400078f18ff */
[----:B------:R-:W-:Y:S01]  /*09c0*/  ISETP.NE.AND P5, PT, R10, RZ, PT ;  /* 0x000000ff0a00720c */ /* 0x000fe20003fa5270 */
[----:B------:R-:W-:Y:S01]  /*09d0*/  IMAD.IADD R13, R7, 0x1, -R14 ;  /* 0x00000001070d7824 */ /* 0x000fe200078e0a0e */
[--C-:B------:R-:W-:Y:S01]  /*09e0*/  SHF.R.S32.HI R9, RZ, 0x3, R12.reuse ;  /* 0x00000003ff097819 */ /* 0x100fe2000001140c */
[----:B------:R-:W1:Y:S01]  /*09f0*/  LDC R14, c[0x0][0x140] ;  /* 0x00005000ff0e7b82 */ /* 0x000e620000000800 */
[----:B------:R-:W-:Y:S01]  /*0a00*/  SHF.R.S32.HI R12, RZ, 0x1f, R12 ;  /* 0x0000001fff0c7819 */ /* 0x000fe2000001140c */
[----:B----4-:R-:W-:-:S03]  /*0a10*/  IMAD.MOV R23, RZ, RZ, -R15 ;  /* 0x000000ffff177224 */ /* 0x010fc600078e0a0f */
[----:B------:R-:W-:Y:S02]  /*0a20*/  LEA.HI R12, R12, R9, RZ, 0x2 ;  /* 0x000000090c0c7211 */ /* 0x000fe400078f10ff */
[----:B-----5:R-:W-:Y:S02]  /*0a30*/  ISETP.NE.OR P0, PT, R2, RZ, !P0 ;  /* 0x000000ff0200720c */ /* 0x020fe40004705670 */
[----:B------:R-:W-:-:S05]  /*0a40*/  LOP3.LUT R12, R12, 0xfffffffc, RZ, 0xc0, !PT ;  /* 0xfffffffc0c0c7812 */ /* 0x000fca00078ec0ff */
[----:B------:R-:W-:Y:S02]  /*0a50*/  IMAD.IADD R12, R9, 0x1, -R12 ;  /* 0x00000001090c7824 */ /* 0x000fe400078e0a0c */
[----:B------:R-:W4:Y:S02]  /*0a60*/  LDC R9, c[0x0][0x148] ;  /* 0x00005200ff097b82 */ /* 0x000f240000000800 */
[----:B------:R-:W-:Y:S02]  /*0a70*/  IMAD R12, R13, 0x4, R12 ;  /* 0x000000040d0c7824 */ /* 0x000fe400078e020c */
[----:B------:R-:W-:Y:S01]  /*0a80*/  VOTEU.ALL UP0, P0 ;  /* 0x00000000003f7886 */ /* 0x000fe20000000000 */
[----:B------:R-:W-:Y:S02]  /*0a90*/  VOTEU.ALL UP1, P0 ;  /* 0x00000000003f7886 */ /* 0x000fe40000020000 */
[----:B------:R-:W-:Y:S02]  /*0aa0*/  LEA.HI R2, R12, R12, RZ, 0x1 ;  /* 0x0000000c0c027211 */ /* 0x000fe400078f08ff */
[----:B------:R-:W5:Y:S01]  /*0ab0*/  @!UP0 S2UR UR7, SR_CgaCtaId ;  /* 0x00000000000789c3 */ /* 0x000f620000008800 */
[----:B------:R-:W-:Y:S01]  /*0ac0*/  @!UP0 UMOV UR6, 0x400 ;  /* 0x0000040000068882 */ /* 0x000fe20000000000 */
[----:B------:R-:W-:Y:S01]  /*0ad0*/  LOP3.LUT R13, R2, 0xfffffffe, RZ, 0xc0, !PT ;  /* 0xfffffffe020d7812 */ /* 0x000fe200078ec0ff */
[----:B------:R-:W-:-:S04]  /*0ae0*/  @!UP0 UIADD3 UR4, -UR4, 0x100000, URZ ;  /* 0x0010000004048890 */ /* 0x000fc8000fffe13f */
[----:B------:R-:W-:Y:S02]  /*0af0*/  @!UP0 USHF.L.U32 UR5, UR4, 0xb, URZ ;  /* 0x0000000b04058899 */ /* 0x000fe4000800063f */
[----:B------:R-:W-:Y:S01]  /*0b00*/  @!UP0 USHF.L.U32 UR4, UR4, 0x1, URZ ;  /* 0x0000000104048899 */ /* 0x000fe2000800063f */
[----:B-1----:R-:W-:Y:S01]  /*0b10*/  ISETP.EQ.U32.AND P3, PT, R14, 0x1, PT ;  /* 0x000000010e00780c */ /* 0x002fe20003f62070 */
[----:B------:R-:W-:-:S05]  /*0b20*/  IMAD.IADD R13, R12, 0x1, -R13 ;  /* 0x000000010c0d7824 */ /* 0x000fca00078e0a0d */
[----:B------:R-:W-:Y:S01]  /*0b30*/  ISETP.NE.AND P1, PT, R13, R8, PT ;  /* 0x000000080d00720c */ /* 0x000fe20003f25270 */
[----:B------:R-:W-:-:S05]  /*0b40*/  IMAD.SHL.U32 R13, R12, 0x4, RZ ;  /* 0x000000040c0d7824 */ /* 0x000fca00078e00ff */
[----:B------:R-:W-:Y:S01]  /*0b50*/  LOP3.LUT R56, R12, 0xc, R13, 0x78, !PT ;  /* 0x0000000c0c387812 */ /* 0x000fe200078e780d */
[----:B----4-:R-:W-:Y:S02]  /*0b60*/  IMAD R13, R9, R23, R6 ;  /* 0x00000017090d7224 */ /* 0x010fe400078e0206 */
[----:B------:R-:W-:Y:S01]  /*0b70*/  VIADD R12, R10, 0xffffffff ;  /* 0xffffffff0a0c7836 */ /* 0x000fe20000000000 */
[----:B-----5:R-:W-:-:S03]  /*0b80*/  @!UP0 ULEA UR6, UR7, UR6, 0x18 ;  /* 0x0000000607068291 */ /* 0x020fc6000f8ec03f */
[C---:B------:R-:W-:Y:S01]  /*0b90*/  @P1 LEA.HI R2, R56.reuse, R56, RZ, 0x1 ;  /* 0x0000003838021211 */ /* 0x040fe200078f08ff */
[----:B------:R-:W-:Y:S01]  /*0ba0*/  VOTEU.ALL UP0, P0 ;  /* 0x00000000003f7886 */ /* 0x000fe20000000000 */
[----:B------:R-:W-:Y:S02]  /*0bb0*/  LOP3.LUT P0, RZ, R11, 0x7, RZ, 0xc0, !PT ;  /* 0x000000070bff7812 */ /* 0x000fe4000780c0ff */
[----:B------:R-:W-:Y:S02]  /*0bc0*/  @P1 SHF.R.S32.HI R2, RZ, 0x1, R2 ;  /* 0x00000001ff021819 */ /* 0x000fe40000011402 */
[----:B------:R-:W-:Y:S02]  /*0bd0*/  ISETP.LT.U32.AND P0, PT, R56, 0x2, !P0 ;  /* 0x000000023800780c */ /* 0x000fe40004701070 */
[----:B------:R-:W-:Y:S02]  /*0be0*/  @P1 ISETP.NE.AND P6, PT, R2, R13, PT ;  /* 0x0000000d0200120c */ /* 0x000fe40003fc5270 */
[----:B------:R-:W-:Y:S01]  /*0bf0*/  SEL R2, RZ, 0x1, !P0 ;  /* 0x00000001ff027807 */ /* 0x000fe20004000000 */
[----:B------:R-:W1:Y:S02]  /*0c00*/  FENCE.VIEW.ASYNC.S ;  /* 0x00000000000073c6 */ /* 0x000e640000000000 */
[----:B-1----:R1:W4:Y:S01]  /*0c10*/  @!UP0 SYNCS.EXCH.64 URZ, [UR6+0xb0], UR4 ;  /* 0x0000b004063f85b2 */ /* 0x0023220008000100 */
[----:B------:R-:W-:-:S02]  /*0c20*/  @P1 SEL R57, RZ, 0x1, P6 ;  /* 0x00000001ff391807 */ /* 0x000fc40003000000 */
[C---:B------:R-:W-:Y:S02]  /*0c30*/  ISETP.EQ.OR P1, PT, R0.reuse, 0x3, !P4 ;  /* 0x000000030000780c */ /* 0x040fe40006722670 */
[----:B------:R-:W-:Y:S02]  /*0c40*/  ISETP.EQ.AND P6, PT, R0, 0x2, !P5 ;  /* 0x000000020000780c */ /* 0x000fe40006fc2270 */
[----:B------:R-:W-:Y:S02]  /*0c50*/  ISETP.EQ.AND P1, PT, R10, RZ, P1 ;  /* 0x000000ff0a00720c */ /* 0x000fe40000f22270 */
[----:B------:R-:W-:Y:S02]  /*0c60*/  ISETP.GE.U32.AND P0, PT, R12, 0x2, PT ;  /* 0x000000020c00780c */ /* 0x000fe40003f06070 */
[----:B------:R-:W-:Y:S02]  /*0c70*/  SEL R19, RZ, 0x1, !P6 ;  /* 0x00000001ff137807 */ /* 0x000fe40007000000 */
[----:B------:R-:W-:-:S02]  /*0c80*/  SEL R22, RZ, 0x1, !P1 ;  /* 0x00000001ff167807 */ /* 0x000fc40004800000 */
[----:B------:R-:W-:Y:S01]  /*0c90*/  LOP3.LUT R57, R57, R2, RZ, 0xc0, !PT ;  /* 0x0000000239397212 */ /* 0x000fe200078ec0ff */
[----:B------:R1:W1:Y:S01]  /*0ca0*/  @!UP1 SYNCS.EXCH.64 URZ, [UR6+0xb8], UR4 ;  /* 0x0000b804063f95b2 */ /* 0x0002620008000100 */
[----:B------:R-:W-:Y:S01]  /*0cb0*/  SEL R19, R19, 0x2, P0 ;  /* 0x0000000213137807 */ /* 0x000fe20000000000 */
[----:B------:R-:W-:Y:S01]  /*0cc0*/  NOP ;  /* 0x0000000000007918 */ /* 0x000fe20000000000 */
[----:B------:R-:W-:Y:S01]  /*0cd0*/  SEL R22, R22, 0x2, P0 ;  /* 0x0000000216167807 */ /* 0x000fe20000000000 */
[----:B------:R-:W-:Y:S06]  /*0ce0*/  @!P3 BRA `(.L_x_8) ;  /* 0x000000000008b947 */ /* 0x000fec0003800000 */
[----:B-1234-:R-:W-:Y:S01]  /*0cf0*/  UCGABAR_ARV ;  /* 0x00000000000079c7 */ /* 0x01efe20008000000 */
[----:B------:R-:W-:Y:S05]  /*0d00*/  BRA `(.L_x_9) ;  /* 0x0000000000047947 */ /* 0x000fea0003800000 */
.L_x_8:
[----:B-1234-:R-:W-:Y:S01]  /*0d10*/  NOP ;  /* 0x0000000000007918 */ /* 0x01efe20000000000 */
.L_x_9:
[----:B------:R-:W1:Y:S01]  /*0d20*/  LDC R2, c[0x0][0x904] ;  /* 0x00024100ff027b82 */ /* 0x000e620000000800 */
[----:B------:R-:W-:Y:S02]  /*0d30*/  IMAD.U32 R10, RZ, RZ, UR9 ;  /* 0x00000009ff0a7e24 */ /* 0x000fe4000f8e00ff */
[----:B------:R-:W-:Y:S01]  /*0d40*/  IMAD.MOV.U32 R11, RZ, RZ, RZ ;  /* 0x000000ffff0b7224 */ /* 0x000fe200078e00ff */
[----:B-1----:R-:W-:-:S04]  /*0d50*/  ISETP.NE.AND P1, PT, R2, 0x1, PT ;  /* 0x000000010200780c */ /* 0x002fc80003f25270 */
[----:B------:R-:W-:-:S09]  /*0d60*/  P2R R7, PR, RZ, 0x2 ;  /* 0x00000002ff077803 */ /* 0x000fd20000000000 */
[----:B------:R-:W1:Y:S01]  /*0d70*/  @P1 LDC R17, c[0x0][0x10] ;  /* 0x00000400ff111b82 */ /* 0x000e620000000800 */
[----:B------:R-:W-:Y:S02]  /*0d80*/  @P1 IMAD.MOV.U32 R7, RZ, RZ, RZ ;  /* 0x000000ffff071224 */ /* 0x000fe400078e00ff */
[----:B------:R-:W-:-:S05]  /*0d90*/  @P1 IMAD.MOV.U32 R15, RZ, RZ, RZ ;  /* 0x000000ffff0f1224 */ /* 0x000fca00078e00ff */
[----:B------:R-:W2:Y:S01]  /*0da0*/  @!P1 LDC R13, c[0x0][0xc] ;  /* 0x00000300ff0d9b82 */ /* 0x000ea20000000800 */
[----:B------:R-:W-:Y:S01]  /*0db0*/  ULDC UR4, c[0x0][0xc] ;  /* 0x0000030000047ab9 */ /* 0x000fe20000000800 */
[----:B------:R-:W-:Y:S01]  /*0dc0*/  ULDC UR5, c[0x0][0x10] ;  /* 0x0000040000057ab9 */ /* 0x000fe20000000800 */
[----:B------:R-:W-:Y:S01]  /*0dd0*/  ULDC UR6, c[0x0][0x14] ;  /* 0x0000050000067ab9 */ /* 0x000fe20000000800 */
[----:B------:R-:W-:-:S04]  /*0de0*/  UIMAD.WIDE.U32 UR4, UR4, UR5, URZ ;  /* 0x00000005040472a5 */ /* 0x000fc8000f8e003f */
[----:B------:R-:W-:Y:S02]  /*0df0*/  UIMAD.WIDE.U32 UR52, UR4, UR6, URZ ;  /* 0x00000006043472a5 */ /* 0x000fe4000f8e003f */
[----:B------:R-:W-:-:S04]  /*0e00*/  UIMAD UR45, UR5, UR6, URZ ;  /* 0x00000006052d72a4 */ /* 0x000fc8000f8e023f */
[----:B------:R-:W-:Y:S01]  /*0e10*/  UIADD3 UR45, UR53, UR45, URZ ;  /* 0x0000002d352d7290 */ /* 0x000fe2000fffe03f */
[----:B-1----:R-:W-:-:S04]  /*0e20*/  @P1 IMAD.WIDE.U32 R16, R17, UR9, R6 ;  /* 0x0000000911101c25 */ /* 0x002fc8000f8e0006 */
[----:B------:R-:W-:Y:S02]  /*0e30*/  @P1 IMAD.IADD R17, R17, 0x1, R15 ;  /* 0x0000000111111824 */ /* 0x000fe400078e020f */
[----:B--2---:R-:W-:-:S04]  /*0e40*/  @!P1 IMAD.WIDE.U32 R10, R6, R13, R10 ;  /* 0x0000000d060a9225 */ /* 0x004fc800078e000a */
[----:B------:R-:W-:Y:S02]  /*0e50*/  @!P1 IMAD.MOV.U32 R16, RZ, RZ, R10 ;  /* 0x000000ffff109224 */ /* 0x000fe400078e000a */
[----:B------:R-:W-:Y:S01]  /*0e60*/  @!P1 IMAD.MOV.U32 R17, RZ, RZ, R11 ;  /* 0x000000ffff119224 */ /* 0x000fe200078e000b */
[----:B------:R-:W-:Y:S06]  /*0e70*/  @!P3 BRA `(.L_x_10) ;  /* 0x00000000000cb947 */ /* 0x000fec0003800000 */
[----:B------:R-:W-:Y:S01]  /*0e80*/  UCGABAR_WAIT ;  /* 0x0000000000007dc7 */ /* 0x000fe20008000000 */
[----:B------:R-:W-:Y:S01]  /*0e90*/  CCTL.IVALL ;  /* 0x00000000ff00798f */ /* 0x000fe20002000000 */
[----:B------:R-:W-:Y:S05]  /*0ea0*/  BRA `(.L_x_11) ;  /* 0x0000000000047947 */ /* 0x000fea0003800000 */
.L_x_10:
[----:B------:R-:W-:Y:S06]  /*0eb0*/  BAR.SYNC.DEFER_BLOCKING 0x0 ;  /* 0x0000000000007b1d */ /* 0x000fec0000010000 */
.L_x_11:
[----:B------:R-:W1:Y:S01]  /*0ec0*/  S2UR UR44, SR_CgaCtaId ;  /* 0x00000000002c79c3 */ /* 0x000e620000008800 */
[----:B------:R-:W-:Y:S04]  /*0ed0*/  BSSY B6, `(.L_x_12) ;  /* 0x0000631000067945 */ /* 0x000fe80003800000 */
[----:B------:R-:W-:Y:S05]  /*0ee0*/  @!P5 BRA `(.L_x_13) ;  /* 0x000000380098d947 */ /* 0x000fea0003800000 */
[----:B------:R-:W-:-:S13]  /*0ef0*/  ISETP.GT.U32.AND P0, PT, R12, 0x1, PT ;  /* 0x000000010c00780c */ /* 0x000fda0003f04070 */
[----:B------:R-:W-:Y:S05]  /*0f00*/  @P0 BRA `(.L_x_14) ;  /* 0x0000006000b40947 */ /* 0x000fea0003800000 */
[----:B------:R-:W-:Y:S01]  /*0f10*/  ULDC.64 UR4, c[0x0][0x8f8] ;  /* 0x00023e0000047ab9 */ /* 0x000fe20000000a00 */
[----:B------:R-:W-:Y:S01]  /*0f20*/  UMOV UR43, 0xffffffff ;  /* 0xffffffff002b7882 */ /* 0x000fe20000000000 */
[----:B------:R-:W-:Y:S01]  /*0f30*/  ISETP.GE.U32.AND P0, PT, R16, UR4, PT ;  /* 0x0000000410007c0c */ /* 0x000fe2000bf06070 */
[----:B------:R-:W-:Y:S01]  /*0f40*/  IMAD.MOV.U32 R64, RZ, RZ, -0x1 ;  /* 0xffffffffff407424 */ /* 0x000fe200078e00ff */
[----:B------:R-:W-:Y:S01]  /*0f50*/  PRMT R58, RZ, 0x7610, R58 ;  /* 0x00007610ff3a7816 */ /* 0x000fe2000000003a */
[----:B------:R-:W-:Y:S01]  /*0f60*/  IMAD.MOV.U32 R66, RZ, RZ, -0x1 ;  /* 0xffffffffff427424 */ /* 0x000fe200078e00ff */
[----:B------:R-:W-:Y:S02]  /*0f70*/  ISETP.GE.U32.AND.EX P0, PT, R17, UR5, PT, P0 ;  /* 0x0000000511007c0c */ /* 0x000fe4000bf06100 */
[----:B------:R-:W-:-:S11]  /*0f80*/  PRMT R0, RZ, 0x7610, R0 ;  /* 0x00007610ff007816 */ /* 0x000fd60000000000 */
[----:B------:R-:W-:Y:S05]  /*0f90*/  @P0 BRA `(.L_x_15) ;  /* 0x0000000400240947 */ /* 0x000fea0003800000 */
[----:B------:R-:W2:Y:S01]  /*0fa0*/  LDC.64 R20, c[0x0][0x8d0] ;  /* 0x00023400ff147b82 */ /* 0x000ea20000000a00 */
[----:B------:R-:W-:Y:S02]  /*0fb0*/  IMAD.MOV.U32 R4, RZ, RZ, R16 ;  /* 0x000000ffff047224 */ /* 0x000fe400078e0010 */
[----:B------:R-:W-:-:S05]  /*0fc0*/  IMAD.MOV.U32 R5, RZ, RZ, R17 ;  /* 0x000000ffff057224 */ /* 0x000fca00078e0011 */
[----:B------:R-:W3:Y:S08]  /*0fd0*/  LDC R0, c[0x0][0x8d8] ;  /* 0x00023600ff007b82 */ /* 0x000ef00000000800 */
[----:B------:R-:W4:Y:S01]  /*0fe0*/  LDC.64 R24, c[0x0][0x8c8] ;  /* 0x00023200ff187b82 */ /* 0x000f220000000a00 */
[----:B--2---:R-:W-:-:S04]  /*0ff0*/  ISETP.NE.U32.AND P0, PT, R20, RZ, PT ;  /* 0x000000ff1400720c */ /* 0x004fc80003f05070 */
[----:B------:R-:W-:-:S13]  /*1000*/  ISETP.NE.AND.EX P0, PT, R21, RZ, PT, P0 ;  /* 0x000000ff1500720c */ /* 0x000fda0003f05300 */
[----:B---34-:R-:W-:Y:S05]  /*1010*/  @!P0 BRA `(.L_x_16) ;  /* 0x0000000000288947 */ /* 0x018fea0003800000 */
[----:B------:R-:W2:Y:S02]  /*1020*/  LDC R3, c[0x0][0x8dc] ;  /* 0x00023700ff037b82 */ /* 0x000ea40000000800 */
[----:B--2---:R-:W-:-:S05]  /*1030*/  IADD3 R3, P0, R16, R3, RZ ;  /* 0x0000000310037210 */ /* 0x004fca0007f1e0ff */
[----:B------:R-:W-:-:S04]  /*1040*/  IMAD.X R15, RZ, RZ, R17, P0 ;  /* 0x000000ffff0f7224 */ /* 0x000fc800000e0611 */
[----:B------:R-:W-:-:S04]  /*1050*/  IMAD.WIDE.U32 R4, R15, R20, RZ ;  /* 0x000000140f047225 */ /* 0x000fc800078e00ff */
[----:B------:R-:W-:-:S04]  /*1060*/  IMAD.WIDE.U32 R10, P0, R3, R21, R4 ;  /* 0x00000015030a7225 */ /* 0x000fc80007800004 */
[----:B------:R-:W-:-:S04]  /*1070*/  IMAD.WIDE.U32 R4, R3, R20, RZ ;  /* 0x0000001403047225 */ /* 0x000fc800078e00ff */
[----:B------:R-:W-:Y:S01]  /*1080*/  IMAD.X R13, RZ, RZ, RZ, P0 ;  /* 0x000000ffff0d7224 */ /* 0x000fe200000e06ff */
[----:B------:R-:W-:Y:S01]  /*1090*/  IADD3 RZ, P0, R5, R10, RZ ;  /* 0x0000000a05ff7210 */ /* 0x000fe20007f1e0ff */
[----:B------:R-:W-:-:S04]  /*10a0*/  IMAD.MOV.U32 R12, RZ, RZ, R11 ;  /* 0x000000ffff0c7224 */ /* 0x000fc800078e000b */
[----:B------:R-:W-:-:S08]  /*10b0*/  IMAD.WIDE.U32.X R4, R15, R21, R12, P0 ;  /* 0x000000150f047225 */ /* 0x000fd000000e040c */
.L_x_16:
[----:B------:R-:W2:Y:S01]  /*10c0*/  LDC.64 R20, c[0x0][0x8e8] ;  /* 0x00023a00ff147b82 */ /* 0x000ea20000000a00 */
[-CC-:B------:R-:W-:Y:S01]  /*10d0*/  SHF.R.U64 R27, R4, R0.reuse, R5.reuse ;  /* 0x00000000041b7219 */ /* 0x180fe20000001205 */
[----:B------:R-:W-:Y:S01]  /*10e0*/  ULDC UR4, c[0x0][0x900] ;  /* 0x0002400000047ab9 */ /* 0x000fe20000000800 */
[----:B------:R-:W-:Y:S01]  /*10f0*/  SHF.R.U32.HI R0, RZ, R0, R5 ;  /* 0x00000000ff007219 */ /* 0x000fe20000011605 */
[----:B------:R-:W-:Y:S01]  /*1100*/  IMAD R23, R9, R23, R6 ;  /* 0x0000001709177224 */ /* 0x000fe200078e0206 */
[----:B------:R-:W-:-:S03]  /*1110*/  IADD3 R3, P0, RZ, -R27, RZ ;  /* 0x8000001bff037210 */ /* 0x000fc60007f1e0ff */
[----:B------:R-:W3:Y:S02]  /*1120*/  LDC R10, c[0x0][0x8c0] ;  /* 0x00023000ff0a7b82 */ /* 0x000ee40000000800 */
[----:B------:R-:W-:-:S04]  /*1130*/  IMAD.X R5, RZ, RZ, ~R0, P0 ;  /* 0x000000ffff057224 */ /* 0x000fc800000e0e00 */
[-C--:B------:R-:W-:Y:S02]  /*1140*/  IMAD R0, R5, R24.reuse, RZ ;  /* 0x0000001805007224 */ /* 0x080fe400078e02ff */
[----:B------:R-:W4:Y:S01]  /*1150*/  LDC R7, c[0x0][0x8b0] ;  /* 0x00022c00ff077b82 */ /* 0x000f220000000800 */
[----:B------:R-:W-:-:S04]  /*1160*/  IMAD.WIDE.U32 R4, R3, R24, R16 ;  /* 0x0000001803047225 */ /* 0x000fc800078e0010 */
[----:B------:R-:W-:-:S03]  /*1170*/  IMAD R3, R3, R25, R0 ;  /* 0x0000001903037224 */ /* 0x000fc600078e0200 */
[----:B------:R-:W1:Y:S01]  /*1180*/  LDC R15, c[0x0][0x8a8] ;  /* 0x00022a00ff0f7b82 */ /* 0x000e620000000800 */
[----:B------:R-:W-:Y:S01]  /*1190*/  IMAD.IADD R3, R5, 0x1, R3 ;  /* 0x0000000105037824 */ /* 0x000fe200078e0203 */
[----:B--2---:R-:W-:-:S04]  /*11a0*/  ISETP.NE.U32.AND P0, PT, R20, RZ, PT ;  /* 0x000000ff1400720c */ /* 0x004fc80003f05070 */
[----:B------:R-:W-:Y:S02]  /*11b0*/  ISETP.NE.AND.EX P0, PT, R21, RZ, PT, P0 ;  /* 0x000000ff1500720c */ /* 0x000fe40003f05300 */
[----:B------:R-:W2:Y:S01]  /*11c0*/  LDC R12, c[0x0][0x8f0] ;  /* 0x00023c00ff0c7b82 */ /* 0x000ea20000000800 */
[-CC-:B---3--:R-:W-:Y:S02]  /*11d0*/  SHF.R.U64 R13, R4, R10.reuse, R3.reuse ;  /* 0x0000000a040d7219 */ /* 0x188fe40000001203 */
[----:B------:R-:W-:-:S05]  /*11e0*/  SHF.R.U32.HI R0, RZ, R10, R3 ;  /* 0x0000000aff007219 */ /* 0x000fca0000011603 */
[----:B------:R-:W3:Y:S01]  /*11f0*/  LDC R14, c[0x0][0x8e0] ;  /* 0x00023800ff0e7b82 */ /* 0x000ee20000000800 */
[-CC-:B----4-:R-:W-:Y:S02]  /*1200*/  SHF.R.U64 R25, R13, R7.reuse, R0.reuse ;  /* 0x000000070d197219 */ /* 0x190fe40000001200 */
[----:B------:R-:W-:Y:S01]  /*1210*/  SHF.R.U32.HI R3, RZ, R7, R0 ;  /* 0x00000007ff037219 */ /* 0x000fe20000011600 */
[----:B------:R-:W-:-:S03]  /*1220*/  IMAD.MOV.U32 R0, RZ, RZ, -0x1 ;  /* 0xffffffffff007424 */ /* 0x000fc600078e00ff */
[--C-:B------:R-:W-:Y:S01]  /*1230*/  SHF.R.U64 R26, R25, UR4, R3.reuse ;  /* 0x00000004191a7c19 */ /* 0x100fe20008001203 */
[----:B------:R-:W4:Y:S01]  /*1240*/  LDC R24, c[0x0][0x8b8] ;  /* 0x00022e00ff187b82 */ /* 0x000f220000000800 */
[----:B------:R-:W-:Y:S02]  /*1250*/  SHF.L.U32 R0, R0, UR4, RZ ;  /* 0x0000000400007c19 */ /* 0x000fe400080006ff */
[----:B------:R-:W-:Y:S01]  /*1260*/  SHF.R.U32.HI R5, RZ, UR4, R3 ;  /* 0x00000004ff057c19 */ /* 0x000fe20008011603 */
[----:B------:R-:W-:Y:S01]  /*1270*/  IMAD.MOV.U32 R4, RZ, RZ, R26 ;  /* 0x000000ffff047224 */ /* 0x000fe200078e001a */
[----:B------:R-:W-:Y:S01]  /*1280*/  LOP3.LUT R0, RZ, R0, RZ, 0x33, !PT ;  /* 0x00000000ff007212 */ /* 0x000fe200078e33ff */
[----:B-1----:R-:W-:Y:S06]  /*1290*/  @!P0 BRA `(.L_x_17) ;  /* 0x0000000000288947 */ /* 0x002fec0003800000 */
[----:B------:R-:W1:Y:S02]  /*12a0*/  LDC R3, c[0x0][0x8f4] ;  /* 0x00023d00ff037b82 */ /* 0x000e640000000800 */
[----:B-1----:R-:W-:-:S05]  /*12b0*/  IADD3 R3, P0, R26, R3, RZ ;  /* 0x000000031a037210 */ /* 0x002fca0007f1e0ff */
        /* <DEDUP_REMOVED lines=8> */
.L_x_17:
[----:B--2---:R-:W-:Y:S01]  /*1340*/  SHF.R.U64 R3, R4, R12, R5 ;  /* 0x0000000c04037219 */ /* 0x004fe20000001205 */
[----:B------:R-:W-:Y:S01]  /*1350*/  USHF.L.U32 UR4, UR46, UR4, URZ ;  /* 0x000000042e047299 */ /* 0x000fe2000800063f */
[----:B------:R-:W-:Y:S01]  /*1360*/  LOP3.LUT R0, R25, R0, RZ, 0xc0, !PT ;  /* 0x0000000019007212 */ /* 0x000fe200078ec0ff */
[----:B------:R-:W-:Y:S01]  /*1370*/  VIADD R4, R15, 0xffffffff ;  /* 0xffffffff0f047836 */ /* 0x000fe20000000000 */
[----:B------:R-:W-:Y:S01]  /*1380*/  SEL R8, R8, R23, !P1 ;  /* 0x0000001708087207 */ /* 0x000fe20004800000 */
[----:B------:R-:W-:Y:S01]  /*1390*/  IMAD.MOV R5, RZ, RZ, -R3 ;  /* 0x000000ffff057224 */ /* 0x000fe200078e0a03 */
[----:B------:R-:W-:Y:S01]  /*13a0*/  R2UR UR43, R27 ;  /* 0x000000001b2b72ca */ /* 0x000fe200000e0000 */
[----:B------:R-:W-:Y:S01]  /*13b0*/  IMAD R3, R3, UR4, R0 ;  /* 0x0000000403037c24 */ /* 0x000fe2000f8e0200 */
[----:B------:R-:W-:Y:S01]  /*13c0*/  LOP3.LUT R4, R13, R4, RZ, 0xc0, !PT ;  /* 0x000000040d047212 */ /* 0x000fe200078ec0ff */
[----:B---3--:R-:W-:Y:S02]  /*13d0*/  IMAD R0, R5, R14, R26 ;  /* 0x0000000e05007224 */ /* 0x008fe400078e021a */
[----:B----4-:R-:W-:-:S02]  /*13e0*/  IMAD R8, R3, R24, R8 ;  /* 0x0000001803087224 */ /* 0x010fc400078e0208 */
[----:B------:R-:W-:Y:S02]  /*13f0*/  IMAD R3, R0, R15, R4 ;  /* 0x0000000f00037224 */ /* 0x000fe400078e0204 */
[----:B------:R-:W-:-:S03]  /*1400*/  IMAD.MOV.U32 R0, RZ, RZ, 0x1 ;  /* 0x00000001ff007424 */ /* 0x000fc600078e00ff */
[----:B------:R-:W-:Y:S02]  /*1410*/  SEL R66, R3, R8, !P1 ;  /* 0x0000000803427207 */ /* 0x000fe40004800000 */
[----:B------:R-:W-:-:S07]  /*1420*/  SEL R64, R8, R3, !P1 ;  /* 0x0000000308407207 */ /* 0x000fce0004800000 */
.L_x_15:
[----:B------:R-:W-:-:S08]  /*1430*/  NOP ;  /* 0x0000000000007918 */ /* 0x000fd00000000000 */
[----:B------:R-:W2:Y:S02]  /*1440*/  USETMAXREG.TRY_ALLOC.CTAPOOL UP0, 0xe8 ;  /* 0x000000e8000079c8 */ /* 0x000ea40008000600 */
[----:B--2---:R-:W-:-:S13]  /*1450*/  PLOP3.LUT P0, PT, PT, PT, UP0, 0x80, 0x0 ;  /* 0x000000000000781c */ /* 0x004fda0003f0f008 */
[----:B------:R-:W-:Y:S05]  /*1460*/  @!P0 BRA `(.L_x_15) ;  /* 0xfffffffc00f08947 */ /* 0x000fea000383ffff */
[----:B------:R-:W-:Y:S02]  /*1470*/  ULDC.64 UR4, c[0x0][0x590] ;  /* 0x0001640000047ab9 */ /* 0x000fe40000000a00 */
[----:B------:R-:W-:Y:S02]  /*1480*/  IMAD.U32 R74, RZ, RZ, UR4 ;  /* 0x00000004ff4a7e24 */ /* 0x000fe4000f8e00ff */
[----:B------:R-:W-:-:S03]  /*1490*/  IMAD.U32 R75, RZ, RZ, UR5 ;  /* 0x00000005ff4b7e24 */ /* 0x000fc6000f8e00ff */
[----:B------:R-:W-:-:S04]  /*14a0*/  ISETP.NE.U32.AND P0, PT, R74, RZ, PT ;  /* 0x000000ff4a00720c */ /* 0x000fc80003f05070 */
[----:B------:R-:W-:-:S13]  /*14b0*/  ISETP.NE.AND.EX P0, PT, R75, RZ, PT, P0 ;  /* 0x000000ff4b00720c */ /* 0x000fda0003f05300 */
[----:B------:R-:W-:Y:S05]  /*14c0*/  @P0 BRA `(.L_x_18) ;  /* 0x00000000002c0947 */ /* 0x000fea0003800000 */
[----:B------:R-:W-:Y:S02]  /*14d0*/  ULDC.64 UR4, c[0x0][0x588] ;  /* 0x0001620000047ab9 */ /* 0x000fe40000000a00 */
[----:B------:R-:W-:-:S04]  /*14e0*/  ISETP.NE.U32.AND P0, PT, RZ, UR4, PT ;  /* 0x00000004ff007c0c */ /* 0x000fc8000bf05070 */
[----:B------:R-:W-:-:S13]  /*14f0*/  ISETP.NE.AND.EX P0, PT, RZ, UR5, PT, P0 ;  /* 0x00000005ff007c0c */ /* 0x000fda000bf05300 */
[----:B------:R-:W-:Y:S05]  /*1500*/  @!P0 BRA `(.L_x_19) ;  /* 0x0000000000108947 */ /* 0x000fea0003800000 */
[----:B------:R-:W2:Y:S02]  /*1510*/  LDC.64 R4, c[0x0][0x588] ;  /* 0x00016200ff047b82 */ /* 0x000ea40000000a00 */
[----:B--2---:R2:W5:Y:S01]  /*1520*/  LDG.E R59, desc[UR54][R4.64] ;  /* 0x00000036043b7981 */ /* 0x004562000c1e1900 */
[----:B------:R-:W-:Y:S01]  /*1530*/  IMAD.MOV.U32 R58, RZ, RZ, 0x1 ;  /* 0x00000001ff3a7424 */ /* 0x000fe200078e00ff */
[----:B------:R-:W-:Y:S06]  /*1540*/  BRA `(.L_x_18) ;  /* 0x00000000000c7947 */ /* 0x000fec0003800000 */
.L_x_19:
[----:B------:R-:W-:Y:S01]  /*1550*/  ULDC UR4, c[0x0][0x580] ;  /* 0x0001600000047ab9 */ /* 0x000fe20000000800 */
[----:B------:R-:W-:Y:S02]  /*1560*/  IMAD.MOV.U32 R58, RZ, RZ, 0x1 ;  /* 0x00000001ff3a7424 */ /* 0x000fe400078e00ff */
[----:B------:R-:W-:-:S07]  /*1570*/  IMAD.U32 R59, RZ, RZ, UR4 ;  /* 0x00000004ff3b7e24 */ /* 0x000fce000f8e00ff */
.L_x_18:
[----:B------:R-:W-:Y:S02]  /*1580*/  ULDC.64 UR4, c[0x0][0x5b0] ;  /* 0x00016c0000047ab9 */ /* 0x000fe40000000a00 */
[----:B------:R-:W-:-:S04]  /*1590*/  ISETP.NE.U32.AND P0, PT, RZ, UR4, PT ;  /* 0x00000004ff007c0c */ /* 0x000fc8000bf05070 */
[----:B------:R-:W-:-:S13]  /*15a0*/  ISETP.NE.AND.EX P0, PT, RZ, UR5, PT, P0 ;  /* 0x00000005ff007c0c */ /* 0x000fda000bf05300 */
[----:B------:R-:W-:Y:S05]  /*15b0*/  @P0 BRA `(.L_x_20) ;  /* 0x0000000000240947 */ /* 0x000fea0003800000 */
[----:B------:R-:W-:Y:S02]  /*15c0*/  ULDC.64 UR4, c[0x0][0x5a8] ;  /* 0x00016a0000047ab9 */ /* 0x000fe40000000a00 */
[----:B------:R-:W-:-:S04]  /*15d0*/  ISETP.NE.U32.AND P0, PT, RZ, UR4, PT ;  /* 0x00000004ff007c0c */ /* 0x000fc8000bf05070 */
[----:B------:R-:W-:-:S13]  /*15e0*/  ISETP.NE.AND.EX P0, PT, RZ, UR5, PT, P0 ;  /* 0x00000005ff007c0c */ /* 0x000fda000bf05300 */
[----:B------:R-:W-:Y:S05]  /*15f0*/  @!P0 BRA `(.L_x_21) ;  /* 0x00000000000c8947 */ /* 0x000fea0003800000 */
[----:B------:R-:W3:Y:S02]  /*1600*/  LDC.64 R60, c[0x0][0x5a8] ;  /* 0x00016a00ff3c7b82 */ /* 0x000ee40000000a00 */
[----:B---3--:R3:W5:Y:S01]  /*1610*/  LDG.E R60, desc[UR54][R60.64] ;  /* 0x000000363c3c7981 */ /* 0x008762000c1e1900 */
[----:B------:R-:W-:Y:S05]  /*1620*/  BRA `(.L_x_20) ;  /* 0x0000000000087947 */ /* 0x000fea0003800000 */
.L_x_21:
[----:B------:R-:W-:Y:S02]  /*1630*/  ULDC UR4, c[0x0][0x5a0] ;  /* 0x0001680000047ab9 */ /* 0x000fe40000000800 */
[----:B------:R-:W-:-:S07]  /*1640*/  IMAD.U32 R60, RZ, RZ, UR4 ;  /* 0x00000004ff3c7e24 */ /* 0x000fce000f8e00ff */
.L_x_20:
[----:B------:R-:W-:Y:S01]  /*1650*/  LOP3.LUT P1, RZ, R0, 0xff, RZ, 0xc0, !PT ;  /* 0x000000ff00ff7812 */ /* 0x000fe2000782c0ff */
[----:B------:R-:W-:Y:S01]  /*1660*/  UMOV UR36, URZ ;  /* 0x0000003f00247c82 */ /* 0x000fe20008000000 */
[----:B------:R-:W-:-:S11]  /*1670*/  PLOP3.LUT P0, PT, PT, PT, PT, 0x80, 0x0 ;  /* 0x000000000000781c */ /* 0x000fd60003f0f070 */
[----:B------:R-:W-:Y:S05]  /*1680*/  @!P1 BRA `(.L_x_22) ;  /* 0x0000003000149947 */ /* 0x000fea0003800000 */
[----:B------:R-:W-:Y:S01]  /*1690*/  ULDC UR4, c[0x0][0x28c] ;  /* 0x0000a30000047ab9 */ /* 0x000fe20000000800 */
[----:B------:R-:W-:Y:S01]  /*16a0*/  LOP3.LUT R72, R22, 0x1, RZ, 0xfc, !PT ;  /* 0x0000000116487812 */ /* 0x000fe200078efcff */
[----:B------:R-:W-:Y:S01]  /*16b0*/  UIADD3 UR4, UR4, 0x3f, URZ ;  /* 0x0000003f04047890 */ /* 0x000fe2000fffe03f */
[----:B------:R-:W-:Y:S01]  /*16c0*/  LOP3.LUT R73, R19, 0x1, RZ, 0xfc, !PT ;  /* 0x0000000113497812 */ /* 0x000fe200078efcff */
[----:B-----5:R-:W-:Y:S01]  /*16d0*/  IMAD.MOV.U32 R62, RZ, RZ, R59 ;  /* 0x000000ffff3e7224 */ /* 0x020fe200078e003b */
[C---:B---3--:R-:W-:Y:S01]  /*16e0*/  PRMT R61, R58.reuse, 0x7610, R61 ;  /* 0x000076103a3d7816 */ /* 0x048fe2000000003d */
[----:B------:R-:W-:Y:S01]  /*16f0*/  USHF.R.S32.HI UR5, URZ, 0x1f, UR4 ;  /* 0x0000001f3f057899 */ /* 0x000fe20008011404 */
[----:B------:R-:W-:Y:S01]  /*1700*/  PRMT R63, R58, 0x7610, R63 ;  /* 0x000076103a3f7816 */ /* 0x000fe2000000003f */
[----:B------:R-:W-:Y:S01]  /*1710*/  IMAD.MOV.U32 R65, RZ, RZ, R59 ;  /* 0x000000ffff417224 */ /* 0x000fe200078e003b */
[----:B------:R-:W-:Y:S01]  /*1720*/  ULDC.64 UR56, c[0x0][0x198] ;  /* 0x0000660000387ab9 */ /* 0x000fe20000000a00 */
[----:B------:R-:W-:Y:S01]  /*1730*/  ULEA.HI UR5, UR5, UR4, URZ, 0x6 ;  /* 0x0000000405057291 */ /* 0x000fe2000f8f303f */
[----:B------:R-:W-:Y:S01]  /*1740*/  UMOV UR48, 0x1 ;  /* 0x0000000100307882 */ /* 0x000fe20000000000 */
[----:B------:R-:W-:Y:S01]  /*1750*/  UMOV UR37, URZ ;  /* 0x0000003f00257c82 */ /* 0x000fe20008000000 */
[----:B------:R-:W-:Y:S01]  /*1760*/  UMOV UR38, URZ ;  /* 0x0000003f00267c82 */ /* 0x000fe20008000000 */
[----:B------:R-:W-:Y:S01]  /*1770*/  UMOV UR39, URZ ;  /* 0x0000003f00277c82 */ /* 0x000fe20008000000 */
[----:B------:R-:W-:Y:S01]  /*1780*/  USHF.R.S32.HI UR49, URZ, 0x6, UR5 ;  /* 0x000000063f317899 */ /* 0x000fe20008011405 */
[----:B------:R-:W-:Y:S01]  /*1790*/  UMOV UR36, URZ ;  /* 0x0000003f00247c82 */ /* 0x000fe20008000000 */
[----:B------:R-:W-:-:S10]  /*17a0*/  UMOV UR47, URZ ;  /* 0x0000003f002f7c82 */ /* 0x000fd40008000000 */
.L_x_78:
[----:B------:R-:W-:Y:S01]  /*17b0*/  LOP3.LUT R0, R18, 0x80, RZ, 0xc0, !PT ;  /* 0x0000008012007812 */ /* 0x000fe200078ec0ff */
[----:B------:R-:W3:Y:S01]  /*17c0*/  S2UR UR50, SR_CgaCtaId ;  /* 0x00000000003279c3 */ /* 0x000ee20000008800 */
[----:B------:R-:W-:Y:S02]  /*17d0*/  UMOV UR51, 0x400 ;  /* 0x0000040000337882 */ /* 0x000fe40000000000 */
[----:B------:R-:W-:-:S06]  /*17e0*/  SHF.R.U32.HI R0, RZ, 0x7, R0 ;  /* 0x00000007ff007819 */ /* 0x000fcc0000011600 */
[----:B------:R-:W4:Y:S01]  /*17f0*/  SHFL.IDX PT, R0, R0, RZ, 0x1f ;  /* 0x00001fff00007589 */ /* 0x000f2200000e0000 */
[----:B---3--:R-:W-:Y:S01]  /*1800*/  ULEA UR51, UR50, UR51, 0x18 ;  /* 0x0000003332337291 */ /* 0x008fe2000f8ec03f */
[----:B----4-:R-:W-:-:S13]  /*1810*/  R2UR UR4, R0 ;  /* 0x00000000000472ca */ /* 0x010fda00000e0000 */
[----:B------:R-:W-:-:S04]  /*1820*/  ULEA.HI UR5, UR4, UR4, URZ, 0x1 ;  /* 0x0000000404057291 */ /* 0x000fc8000f8f083f */
[----:B------:R-:W-:-:S04]  /*1830*/  ULOP3.LUT UR5, UR5, 0x7fffe, URZ, 0xc0, !UPT ;  /* 0x0007fffe05057892 */ /* 0x000fc8000f8ec03f */
[----:B------:R-:W-:-:S03]  /*1840*/  UIADD3 UR5, UR4, -UR5, URZ ;  /* 0x8000000504057290 */ /* 0x000fc6000fffe03f */
[----:B------:R-:W-:Y:S01]  /*1850*/  ULDC UR4, c[0x0][0x28c] ;  /* 0x0000a30000047ab9 */ /* 0x000fe20000000800 */
[----:B------:R-:W-:Y:S01]  /*1860*/  ULEA UR5, UR5, UR51, 0xd ;  /* 0x0000003305057291 */ /* 0x000fe2000f8e683f */
[----:B------:R-:W-:-:S03]  /*1870*/  ISETP.LT.AND P0, PT, RZ, UR4, PT ;  /* 0x00000004ff007c0c */ /* 0x000fc6000bf01270 */
[----:B------:R-:W-:-:S04]  /*1880*/  UIADD3 UR5, UR5, 0x6400, URZ ;  /* 0x0000640005057890 */ /* 0x000fc8000fffe03f */
[----:B------:R-:W-:-:S04]  /*1890*/  USHF.R.U32.HI UR5, URZ, 0x4, UR5 ;  /* 0x000000043f057899 */ /* 0x000fc80008011605 */
[----:B------:R-:W-:Y:S02]  /*18a0*/  ULOP3.LUT UR40, UR5, 0x3fff, URZ, 0xc0, !UPT ;  /* 0x00003fff05287892 */ /* 0x000fe4000f8ec03f */
[----:B-1----:R-:W-:Y:S10]  /*18b0*/  @P0 BRA `(.L_x_23) ;  /* 0x0000000000400947 */ /* 0x002ff40003800000 */
[----:B------:R-:W-:Y:S01]  /*18c0*/  MOV R0, 0x0 ;  /* 0x0000000000007802 */ /* 0x000fe20000000f00 */
[----:B------:R-:W-:Y:S01]  /*18d0*/  ULDC.64 UR4, c[0x4][0x70] ;  /* 0x01001c0000047ab9 */ /* 0x000fe20000000a00 */
[----:B------:R-:W-:Y:S01]  /*18e0*/  ULDC.64 UR6, c[0x4][0x8] ;  /* 0x0100020000067ab9 */ /* 0x000fe20000000a00 */
[----:B--2---:R-:W-:Y:S01]  /*18f0*/  IMAD.U32 R4, RZ, RZ, UR4 ;  /* 0x00000004ff047e24 */ /* 0x004fe2000f8e00ff */
[----:B------:R2:W3:Y:S01]  /*1900*/  LDC.64 R14, c[0x4][R0] ;  /* 0x01000000000e7b82 */ /* 0x0004e20000000a00 */
[----:B------:R-:W-:Y:S01]  /*1910*/  IMAD.U32 R5, RZ, RZ, UR5 ;  /* 0x00000005ff057e24 */ /* 0x000fe2000f8e00ff */
[----:B------:R-:W-:Y:S01]  /*1920*/  ULDC.64 UR4, c[0x4][0x78] ;  /* 0x01001e0000047ab9 */ /* 0x000fe20000000a00 */
[----:B------:R-:W-:Y:S02]  /*1930*/  IMAD.U32 R10, RZ, RZ, UR6 ;  /* 0x00000006ff0a7e24 */ /* 0x000fe4000f8e00ff */
[----:B------:R-:W-:Y:S02]  /*1940*/  IMAD.U32 R6, RZ, RZ, UR4 ;  /* 0x00000004ff067e24 */ /* 0x000fe4000f8e00ff */
[----:B------:R-:W-:-:S02]  /*1950*/  IMAD.U32 R7, RZ, RZ, UR5 ;  /* 0x00000005ff077e24 */ /* 0x000fc4000f8e00ff */
[----:B------:R-:W-:Y:S02]  /*1960*/  IMAD.U32 R11, RZ, RZ, UR7 ;  /* 0x00000007ff0b7e24 */ /* 0x000fe4000f8e00ff */
[----:B------:R-:W-:Y:S02]  /*1970*/  IMAD.MOV.U32 R8, RZ, RZ, 0x1e1 ;  /* 0x000001e1ff087424 */ /* 0x000fe400078e00ff */
[----:B------:R-:W-:Y:S02]  /*1980*/  IMAD.MOV.U32 R12, RZ, RZ, 0x1 ;  /* 0x00000001ff0c7424 */ /* 0x000fe400078e00ff */
[----:B--2---:R-:W-:-:S07]  /*1990*/  IMAD.MOV.U32 R13, RZ, RZ, RZ ;  /* 0x000000ffff0d7224 */ /* 0x004fce00078e00ff */
[----:B------:R-:W-:-:S07]  /*19a0*/  LEPC R20, `(.L_x_23) ;  /* 0x000000001014794e */ /* 0x000fce0000000000 */
[----:B-1-3--:R-:W-:Y:S05]  /*19b0*/  CALL.ABS.NOINC R14 ;  /* 0x000000000e007343 */ /* 0x00afea0003c00000 */
.L_x_23:
[----:B------:R-:W-:-:S13]  /*19c0*/  ISETP.NE.AND P0, PT, R72, 0x3, PT ;  /* 0x000000034800780c */ /* 0x000fda0003f05270 */
[----:B------:R-:W-:Y:S05]  /*19d0*/  @!P0 BRA `(.L_x_24) ;  /* 0x0000000000048947 */ /* 0x000fea0003800000 */
[----:B-1----:R-:W-:Y:S01]  /*19e0*/  BPT.TRAP 0x1 ;  /* 0x000000040000795c */ /* 0x002fe20000300000 */
.L_x_24:
[----:B------:R-:W-:Y:S02]  /*19f0*/  IMAD.U32 R3, RZ, RZ, UR39 ;  /* 0x00000027ff037e24 */ /* 0x000fe4000f8e00ff */
[----:B------:R-:W-:-:S03]  /*1a00*/  IMAD.U32 R0, RZ, RZ, UR38 ;  /* 0x00000026ff007e24 */ /* 0x000fc6000f8e00ff */
[----:B------:R-:W-:Y:S02]  /*1a10*/  LEA R3, R3, UR51, 0x3 ;  /* 0x0000003303037c11 */ /* 0x000fe4000f8e18ff */
[----:B------:R-:W-:-:S04]  /*1a20*/  SHF.L.U32 R0, R0, 0x1f, RZ ;  /* 0x0000001f00007819 */ /* 0x000fc800000006ff */
[----:B------:R3:W4:Y:S01]  /*1a30*/  SYNCS.PHASECHK.TRANS64.TRYWAIT P1, [R3+URZ], R0 ;  /* 0x00000000030075a7 */ /* 0x000722000802017f */
[----:B------:R-:W-:Y:S05]  /*1a40*/  @!P0 BRA `(.L_x_25) ;  /* 0x0000000000048947 */ /* 0x000fea0003800000 */
[----:B-1----:R-:W-:Y:S01]  /*1a50*/  BPT.TRAP 0x1 ;  /* 0x000000040000795c */ /* 0x002fe20000300000 */
.L_x_25:
[----:B----4-:R-:W-:Y:S05]  /*1a60*/  @P1 BRA `(.L_x_26) ;  /* 0x0000000000081947 */ /* 0x010fea0003800000 */
[----:B------:R-:W4:Y:S02]  /*1a70*/  SYNCS.PHASECHK.TRANS64.TRYWAIT P1, [R3+URZ], R0 ;  /* 0x00000000030075a7 */ /* 0x000f24000802017f */
[----:B----4-:R-:W-:Y:S05]  /*1a80*/  @!P1 BRA `(.L_x_27) ;  /* 0x0000005400dc9947 */ /* 0x010fea0003800000 */
.L_x_26:
[----:B------:R-:W-:-:S04]  /*1a90*/  UISETP.LT.AND UP0, UPT, UR49, 0x1, UPT ;  /* 0x000000013100788c */ /* 0x000fc8000bf01270 */
[----:B------:R-:W-:-:S06]  /*1aa0*/  USEL UR4, UR49, 0x1, UP0 ;  /* 0x0000000131047887 */ /* 0x000fcc0008000000 */
[----:B---34-:R-:W-:Y:S01]  /*1ab0*/  IMAD.U32 R0, RZ, RZ, UR4 ;  /* 0x00000004ff007e24 */ /* 0x018fe2000f8e00ff */
[----:B------:R-:W-:Y:S05]  /*1ac0*/  WARPSYNC.ALL ;  /* 0x0000000000007948 */ /* 0x000fea0003800000 */
[----:B------:R-:W-:-:S04]  /*1ad0*/  IADD3 R0, -R0, UR49, RZ ;  /* 0x0000003100007c10 */ /* 0x000fc8000fffe1ff */
[----:B------:R-:W-:Y:S01]  /*1ae0*/  ISETP.GE.AND P1, PT, R0, 0x1, PT ;  /* 0x000000010000780c */ /* 0x000fe20003f26270 */
[----:B------:R-:W-:Y:S01]  /*1af0*/  UIADD3 UR4, UR51, 0x26400, URZ ;  /* 0x0002640033047890 */ /* 0x000fe2000fffe03f */
[----:B------:R-:W-:Y:S01]  /*1b00*/  WARPGROUP.ARRIVE ;  /* 0x00000000000079c5 */ /* 0x000fe20000000000 */
[----:B------:R-:W-:Y:S02]  /*1b10*/  ULOP3.LUT UR8, UR40, 0x10000, URZ, 0xfc, !UPT ;  /* 0x0001000028087892 */ /* 0x000fe4000f8efc3f */
[----:B------:R-:W-:Y:S02]  /*1b20*/  USHF.R.U32.HI UR4, URZ, 0x4, UR4 ;  /* 0x000000043f047899 */ /* 0x000fe40008011604 */
[----:B------:R-:W-:Y:S02]  /*1b30*/  ULEA UR10, UR39, UR8, 0xa ;  /* 0x00000008270a7291 */ /* 0x000fe4000f8e503f */
[----:B------:R-:W-:Y:S01]  /*1b40*/  ULOP3.LUT UR4, UR4, 0x3fff, URZ, 0xc0, !UPT ;  /* 0x00003fff04047892 */ /* 0x000fe2000f8ec03f */
[----:B------:R-:W-:Y:S01]  /*1b50*/  UMOV UR5, 0x40000040 ;  /* 0x4000004000057882 */ /* 0x000fe20000000000 */
[----:B------:R-:W-:-:S02]  /*1b60*/  UMOV UR7, 0x40000040 ;  /* 0x4000004000077882 */ /* 0x000fc40000000000 */
[----:B------:R-:W-:-:S03]  /*1b70*/  ULOP3.LUT UR9, UR4, 0x10000, URZ, 0xfc, !UPT ;  /* 0x0001000004097892 */ /* 0x000fc6000f8efc3f */
[----:B------:R-:W-:Y:S01]  /*1b80*/  UMOV UR4, UR10 ;  /* 0x0000000a00047c82 */ /* 0x000fe20008000000 */
[----:B------:R-:W-:-:S07]  /*1b90*/  ULEA UR11, UR39, UR9, 0x9 ;  /* 0x00000009270b7291 */ /* 0x000fce000f8e483f */
[----:B------:R-:W-:Y:S02]  /*1ba0*/  UMOV UR6, UR11 ;  /* 0x0000000b00067c82 */ /* 0x000fe40008000000 */
[----:B------:R-:W-:Y:S01]  /*1bb0*/  HGMMA.64x64x16.F32 R24, gdesc[UR4], RZ, !UPT, gsb0 ;  /* 0x00e00000041879f0 */ /* 0x000fe2000c0008ff */
[----:B------:R-:W-:Y:S02]  /*1bc0*/  UIADD3 UR4, UR10, 0x2, URZ ;  /* 0x000000020a047890 */ /* 0x000fe4000fffe03f */
[----:B------:R-:W-:Y:S01]  /*1bd0*/  UIADD3 UR6, UR11, 0x2, URZ ;  /* 0x000000020b067890 */ /* 0x000fe2000fffe03f */
[----:B------:R-:W-:Y:S01]  /*1be0*/  UMOV UR5, 0x40000040 ;  /* 0x4000004000057882 */ /* 0x000fe20000000000 */
[----:B------:R-:W-:Y:S01]  /*1bf0*/  UMOV UR7, 0x40000040 ;  /* 0x4000004000077882 */ /* 0x000fe20000000000 */
[----:B------:R-:W-:Y:S02]  /*1c00*/  WARPGROUP.DEPBAR.LE gsb0, 0x0 ;  /* 0x00008000000079c5 */ /* 0x000fe40000010000 */
[----:B------:R-:W-:-:S06]  /*1c10*/  WARPGROUP.ARRIVE ;  /* 0x00000000000079c5 */ /* 0x000fcc0000000000 */
[----:B------:R-:W-:Y:S01]  /*1c20*/  HGMMA.64x64x16.F32 R24, gdesc[UR4], R24, gsb0 ;  /* 0x00e00000041879f0 */ /* 0x000fe20008000818 */
        /* <DEDUP_REMOVED lines=13> */
[----:B------:R-:W-:Y:S03]  /*1d00*/  HGMMA.64x64x16.F32 R24, gdesc[UR4], R24, gsb0 ;  /* 0x00e00000041879f0 */ /* 0x000fe60008000818 */
[----:B------:R-:W-:Y:S02]  /*1d10*/  WARPGROUP.DEPBAR.LE gsb0, 0x0 ;  /* 0x00008000000079c5 */ /* 0x000fe40000010000 */
[----:B------:R-:W-:Y:S05]  /*1d20*/  @!P1 BRA `(.L_x_28) ;  /* 0x0000000400109947 */ /* 0x000fea0003800000 */
[----:B------:R-:W-:Y:S02]  /*1d30*/  UIADD3 UR4, UR39, 0x1, URZ ;  /* 0x0000000127047890 */ /* 0x000fe4000fffe03f */
[----:B------:R-:W-:Y:S02]  /*1d40*/  IMAD.U32 R3, RZ, RZ, UR39 ;  /* 0x00000027ff037e24 */ /* 0x000fe4000f8e00ff */
[----:B------:R-:W-:-:S04]  /*1d50*/  UISETP.NE.AND UP0, UPT, UR4, 0x8, UPT ;  /* 0x000000080400788c */ /* 0x000fc8000bf05270 */
[----:B------:R-:W-:Y:S02]  /*1d60*/  USEL UR5, URZ, 0x1, UP0 ;  /* 0x000000013f057887 */ /* 0x000fe40008000000 */
[----:B------:R-:W-:Y:S02]  /*1d70*/  USEL UR10, UR4, URZ, UP0 ;  /* 0x0000003f040a7287 */ /* 0x000fe40008000000 */
[----:B------:R-:W-:-:S06]  /*1d80*/  ULOP3.LUT UR5, UR38, UR5, URZ, 0x3c, !UPT ;  /* 0x0000000526057292 */ /* 0x000fcc000f8e3c3f */
[----:B------:R-:W-:-:S07]  /*1d90*/  IMAD.U32 R6, RZ, RZ, UR5 ;  /* 0x00000005ff067e24 */ /* 0x000fce000f8e00ff */
.L_x_35:
[----:B------:R-:W-:Y:S05]  /*1da0*/  @!P0 BRA `(.L_x_29) ;  /* 0x0000000000048947 */ /* 0x000fea0003800000 */
[----:B-1----:R-:W-:Y:S01]  /*1db0*/  BPT.TRAP 0x1 ;  /* 0x000000040000795c */ /* 0x002fe20000300000 */
.L_x_29:
[----:B------:R-:W-:Y:S01]  /*1dc0*/  ULEA UR4, UR10, UR51, 0x3 ;  /* 0x000000330a047291 */ /* 0x000fe2000f8e183f */
[----:B--2---:R-:W-:-:S08]  /*1dd0*/  SHF.L.U32 R4, R6, 0x1f, RZ ;  /* 0x0000001f06047819 */ /* 0x004fd000000006ff */
[----:B------:R2:W3:Y:S01]  /*1de0*/  SYNCS.PHASECHK.TRANS64.TRYWAIT P1, [UR4], R4 ;  /* 0x00000004ff0075a7 */ /* 0x0004e20008020144 */
[----:B------:R-:W-:Y:S05]  /*1df0*/  @!P0 BRA `(.L_x_30) ;  /* 0x0000000000048947 */ /* 0x000fea0003800000 */
[----:B-1----:R-:W-:Y:S01]  /*1e00*/  BPT.TRAP 0x1 ;  /* 0x000000040000795c */ /* 0x002fe20000300000 */
.L_x_30:
[----:B---3--:R-:W-:Y:S05]  /*1e10*/  @P1 BRA `(.L_x_31) ;  /* 0x0000000000081947 */ /* 0x008fea0003800000 */
[----:B------:R-:W3:Y:S02]  /*1e20*/  SYNCS.PHASECHK.TRANS64.TRYWAIT P1, [UR4], R4 ;  /* 0x00000004ff0075a7 */ /* 0x000ee40008020144 */
[----:B---3--:R-:W-:Y:S05]  /*1e30*/  @!P1 BRA `(.L_x_32) ;  /* 0x0000005400049947 */ /* 0x008fea0003800000 */
.L_x_31:
[----:B------:R-:W-:Y:S01]  /*1e40*/  ULEA UR11, UR10, UR8, 0xa ;  /* 0x000000080a0b7291 */ /* 0x000fe2000f8e503f */
[----:B------:R-:W-:Y:S01]  /*1e50*/  WARPGROUP.ARRIVE ;  /* 0x00000000000079c5 */ /* 0x000fe20000000000 */
[----:B------:R-:W-:Y:S01]  /*1e60*/  ULEA UR12, UR10, UR9, 0x9 ;  /* 0x000000090a0c7291 */ /* 0x000fe2000f8e483f */
[----:B------:R-:W-:Y:S01]  /*1e70*/  UMOV UR5, 0x40000040 ;  /* 0x4000004000057882 */ /* 0x000fe20000000000 */
[----:B------:R-:W-:-:S03]  /*1e80*/  UMOV UR7, 0x40000040 ;  /* 0x4000004000077882 */ /* 0x000fc60000000000 */
[----:B------:R-:W-:Y:S02]  /*1e90*/  UMOV UR4, UR11 ;  /* 0x0000000b00047c82 */ /* 0x000fe40008000000 */
[----:B------:R-:W-:Y:S02]  /*1ea0*/  UMOV UR6, UR12 ;  /* 0x0000000c00067c82 */ /* 0x000fe40008000000 */
[----:B------:R-:W-:Y:S01]  /*1eb0*/  HGMMA.64x64x16.F32 R24, gdesc[UR4], R24, gsb0 ;  /* 0x00e00000041879f0 */ /* 0x000fe20008000818 */
[----:B------:R-:W-:Y:S02]  /*1ec0*/  UIADD3 UR4, UR11, 0x2, URZ ;  /* 0x000000020b047890 */ /* 0x000fe4000fffe03f */
[----:B------:R-:W-:Y:S01]  /*1ed0*/  UIADD3 UR6, UR12, 0x2, URZ ;  /* 0x000000020c067890 */ /* 0x000fe2000fffe03f */
[----:B------:R-:W-:Y:S01]  /*1ee0*/  UMOV UR5, 0x40000040 ;  /* 0x4000004000057882 */ /* 0x000fe20000000000 */
[----:B------:R-:W-:Y:S01]  /*1ef0*/  UMOV UR7, 0x40000040 ;  /* 0x4000004000077882 */ /* 0x000fe20000000000 */
[----:B------:R-:W-:-:S02]  /*1f00*/  WARPGROUP.DEPBAR.LE gsb0, 0x0 ;  /* 0x00008000000079c5 */ /* 0x000fc40000010000 */
        /* <DEDUP_REMOVED lines=18> */
[----:B-1----:R-:W-:Y:S01]  /*2030*/  BPT.TRAP 0x1 ;  /* 0x000000040000795c */ /* 0x002fe20000300000 */
.L_x_33:
[----:B------:R-:W-:-:S13]  /*2040*/  ISETP.NE.AND P1, PT, R57, RZ, PT ;  /* 0x000000ff3900720c */ /* 0x000fda0003f25270 */
[----:B--23--:R-:W-:-:S05]  /*2050*/  @P1 LEA R4, R3, UR51, 0x3 ;  /* 0x0000003303041c11 */ /* 0x00cfca000f8e18ff */
[----:B------:R-:W-:-:S05]  /*2060*/  @P1 VIADD R5, R4, 0x40 ;  /* 0x0000004004051836 */ /* 0x000fca0000000000 */
[----:B------:R-:W-:-:S04]  /*2070*/  @P1 PRMT R5, R56, 0x654, R5 ;  /* 0x0000065438051816 */ /* 0x000fc80000000005 */
[----:B------:R2:W-:Y:S01]  /*2080*/  @P1 SYNCS.ARRIVE.TRANS64.RED.A1T0 RZ, [R5+URZ], RZ ;  /* 0x000000ff05ff19a7 */ /* 0x0005e2000810043f */
[----:B------:R-:W-:-:S13]  /*2090*/  ISETP.GT.U32.AND P1, PT, R22, 0x1, PT ;  /* 0x000000011600780c */ /* 0x000fda0003f24070 */
[----:B--2---:R-:W-:Y:S05]  /*20a0*/  @P1 BRA `(.L_x_34) ;  /* 0x0000000000041947 */ /* 0x004fea0003800000 */
[----:B-1----:R-:W-:Y:S01]  /*20b0*/  BPT.TRAP 0x1 ;  /* 0x000000040000795c */ /* 0x002fe20000300000 */
.L_x_34:
[----:B------:R-:W-:Y:S01]  /*20c0*/  UIADD3 UR10, UR10, 0x1, URZ ;  /* 0x000000010a0a7890 */ /* 0x000fe2000fffe03f */
[C---:B------:R-:W-:Y:S01]  /*20d0*/  ISETP.GT.AND P2, PT, R0.reuse, 0x1, PT ;  /* 0x000000010000780c */ /* 0x040fe20003f44270 */
[----:B------:R-:W-:Y:S02]  /*20e0*/  VIADD R3, R3, 0x1 ;  /* 0x0000000103037836 */ /* 0x000fe40000000000 */
[----:B------:R-:W-:Y:S01]  /*20f0*/  UISETP.NE.AND UP0, UPT, UR10, 0x8, UPT ;  /* 0x000000080a00788c */ /* 0x000fe2000bf05270 */
[----:B------:R-:W-:Y:S02]  /*2100*/  VIADD R0, R0, 0xffffffff ;  /* 0xffffffff00007836 */ /* 0x000fe40000000000 */
[C---:B------:R-:W-:Y:S01]  /*2110*/  ISETP.NE.AND P1, PT, R3.reuse, 0x8, PT ;  /* 0x000000080300780c */ /* 0x040fe20003f25270 */
[----:B------:R-:W-:Y:S02]  /*2120*/  USEL UR4, URZ, 0x1, UP0 ;  /* 0x000000013f047887 */ /* 0x000fe40008000000 */
[----:B------:R-:W-:Y:S01]  /*2130*/  USEL UR10, UR10, URZ, UP0 ;  /* 0x0000003f0a0a7287 */ /* 0x000fe20008000000 */
[----:B------:R-:W-:-:S03]  /*2140*/  SEL R3, R3, RZ, P1 ;  /* 0x000000ff03037207 */ /* 0x000fc60000800000 */
[----:B------:R-:W-:Y:S01]  /*2150*/  LOP3.LUT R6, R6, UR4, RZ, 0x3c, !PT ;  /* 0x0000000406067c12 */ /* 0x000fe2000f8e3cff */
[----:B------:R-:W-:Y:S07]  /*2160*/  @P2 BRA `(.L_x_35) ;  /* 0xfffffffc000c2947 */ /* 0x000fee000383ffff */
.L_x_28:
[----:B------:R-:W3:Y:S02]  /*2170*/  LDC R0, c[0x0][0x28c] ;  /* 0x0000a300ff007b82 */ /* 0x000ee40000000800 */
[----:B---3--:R-:W-:-:S13]  /*2180*/  ISETP.GE.AND P1, PT, R0, 0x1, PT ;  /* 0x000000010000780c */ /* 0x008fda0003f26270 */
[----:B------:R-:W-:Y:S05]  /*2190*/  @!P1 BRA `(.L_x_36) ;  /* 0x0000000000449947 */ /* 0x000fea0003800000 */
[----:B------:R-:W-:Y:S05]  /*21a0*/  @!P0 BRA `(.L_x_37) ;  /* 0x0000000000048947 */ /* 0x000fea0003800000 */
[----:B-1----:R-:W-:Y:S01]  /*21b0*/  BPT.TRAP 0x1 ;  /* 0x000000040000795c */ /* 0x002fe20000300000 */
.L_x_37:
[----:B------:R-:W-:Y:S01]  /*21c0*/  ISETP.NE.AND P0, PT, R57, RZ, PT ;  /* 0x000000ff3900720c */ /* 0x000fe20003f05270 */
[----:B------:R-:W-:Y:S01]  /*21d0*/  UISETP.LT.AND UP1, UPT, UR49, 0x1, UPT ;  /* 0x000000013100788c */ /* 0x000fe2000bf21270 */
[----:B------:R-:W-:-:S11]  /*21e0*/  IMAD.U32 R3, RZ, RZ, UR51 ;  /* 0x00000033ff037e24 */ /* 0x000fd6000f8e00ff */
[----:B------:R-:W-:-:S05]  /*21f0*/  VOTEU.ANY UP0, P0 ;  /* 0x00000000003f7886 */ /* 0x000fca0000000100 */
[----:B------:R-:W-:-:S04]  /*2200*/  @UP0 USEL UR4, UR49, 0x1, UP1 ;  /* 0x0000000131040887 */ /* 0x000fc80008800000 */
[----:B------:R-:W-:-:S06]  /*2210*/  @UP0 UIADD3 UR4, UR39, UR49, -UR4 ;  /* 0x0000003127040290 */ /* 0x000fcc000fffe804 */
[----:B------:R-:W-:-:S04]  /*2220*/  IMAD.U32 R0, RZ, RZ, UR4 ;  /* 0x00000004ff007e24 */ /* 0x000fc8000f8e00ff */
[----:B------:R-:W-:-:S05]  /*2230*/  @P0 IMAD.SHL.U32 R0, R0, 0x8, RZ ;  /* 0x0000000800000824 */ /* 0x000fca00078e00ff */
[----:B------:R-:W-:-:S04]  /*2240*/  @P0 LOP3.LUT R0, R0, 0x38, RZ, 0xc0, !PT ;  /* 0x0000003800000812 */ /* 0x000fc800078ec0ff */
[----:B------:R-:W-:-:S04]  /*2250*/  @P0 IADD3 R3, R3, 0x40, R0 ;  /* 0x0000004003030810 */ /* 0x000fc80007ffe000 */
[----:B------:R-:W-:-:S04]  /*2260*/  @P0 PRMT R3, R56, 0x654, R3 ;  /* 0x0000065438030816 */ /* 0x000fc80000000003 */
[----:B------:R3:W-:Y:S01]  /*2270*/  @P0 SYNCS.ARRIVE.TRANS64.RED.A1T0 RZ, [R3+URZ], RZ ;  /* 0x000000ff03ff09a7 */ /* 0x0007e2000810043f */
[----:B------:R-:W-:-:S13]  /*2280*/  ISETP.GT.U32.AND P0, PT, R22, 0x1, PT ;  /* 0x000000011600780c */ /* 0x000fda0003f04070 */
[----:B---3--:R-:W-:Y:S05]  /*2290*/  @P0 BRA `(.L_x_36) ;  /* 0x0000000000040947 */ /* 0x008fea0003800000 */
[----:B-1----:R-:W-:Y:S01]  /*22a0*/  BPT.TRAP 0x1 ;  /* 0x000000040000795c */ /* 0x002fe20000300000 */
.L_x_36:
[----:B------:R-:W-:Y:S01]  /*22b0*/  UIADD3 UR4, UR51, 0x200, URZ ;  /* 0x0000020033047890 */ /* 0x000fe2000fffe03f */
[----:B------:R-:W-:Y:S02]  /*22c0*/  R2UR UR42, R64 ;  /* 0x00000000402a72ca */ /* 0x000fe400000e0000 */
[----:B------:R-:W-:Y:S01]  /*22d0*/  R2UR UR41, R66 ;  /* 0x00000000422972ca */ /* 0x000fe200000e0000 */
[----:B------:R-:W-:-:S06]  /*22e0*/  ULOP3.LUT UP0, URZ, UR4, 0x1bf, URZ, 0xc0, !UPT ;  /* 0x000001bf043f7892 */ /* 0x000fcc000f80c03f */
[----:B------:R-:W-:-:S04]  /*22f0*/  PLOP3.LUT P0, PT, PT, PT, UP0, 0x80, 0x0 ;  /* 0x000000000000781c */ /* 0x000fc80003f0f008 */
[----:B------:R-:W-:Y:S02]  /*2300*/  USHF.L.U32 UR42, UR42, 0x7, URZ ;  /* 0x000000072a2a7899 */ /* 0x000fe4000800063f */
[----:B------:R-:W-:-:S07]  /*2310*/  USHF.L.U32 UR41, UR41, 0x6, URZ ;  /* 0x0000000629297899 */ /* 0x000fce000800063f */
[----:B------:R-:W-:Y:S05]  /*2320*/  @!P0 BRA `(.L_x_38) ;  /* 0x00000000007c8947 */ /* 0x000fea0003800000 */
        /* <DEDUP_REMOVED lines=16> */
.L_x_39:
[----:B------:R1:W2:Y:S01]  /*2430*/  LDC.64 R14, c[0x4][R23] ;  /* 0x01000000170e7b82 */ /* 0x0002a20000000a00 */
[----:B------:R-:W-:Y:S01]  /*2440*/  ULDC.64 UR4, c[0x4][0x80] ;  /* 0x0100200000047ab9 */ /* 0x000fe20000000a00 */
[----:B------:R-:W-:Y:S01]  /*2450*/  ULDC.64 UR6, c[0x4][0x10] ;  /* 0x0100040000067ab9 */ /* 0x000fe20000000a00 */
[----:B------:R-:W-:Y:S02]  /*2460*/  IMAD.U32 R4, RZ, RZ, UR4 ;  /* 0x00000004ff047e24 */ /* 0x000fe4000f8e00ff */
        /* <DEDUP_REMOVED lines=8> */
[----:B-1----:R-:W-:-:S07]  /*24f0*/  IMAD.MOV.U32 R13, RZ, RZ, RZ ;  /* 0x000000ffff0d7224 */ /* 0x002fce00078e00ff */
[----:B------:R-:W-:-:S07]  /*2500*/  LEPC R20, `(.L_x_38) ;  /* 0x000000001014794e */ /* 0x000fce0000000000 */
[----:B--2---:R-:W-:Y:S05]  /*2510*/  CALL.ABS.NOINC R14 ;  /* 0x000000000e007343 */ /* 0x004fea0003c00000 */
.L_x_38:
[----:B--2---:R-:W2:Y:S01]  /*2520*/  LDC R4, c[0x0][0x288] ;  /* 0x0000a200ff047b82 */ /* 0x004ea20000000800 */
[----:B------:R-:W-:Y:S01]  /*2530*/  ULDC.64 UR4, c[0x0][0x590] ;  /* 0x0001640000047ab9 */ /* 0x000fe20000000a00 */
[----:B------:R-:W-:Y:S01]  /*2540*/  SHF.R.U32.HI R0, RZ, 0x2, R18 ;  /* 0x00000002ff007819 */ /* 0x000fe20000011612 */
[----:B------:R-:W-:Y:S01]  /*2550*/  IMAD.U32 R74, RZ, RZ, UR4 ;  /* 0x00000004ff4a7e24 */ /* 0x000fe2000f8e00ff */
[C---:B------:R-:W-:Y:S01]  /*2560*/  LOP3.LUT R6, R18.reuse, 0xe0, RZ, 0xc0, !PT ;  /* 0x000000e012067812 */ /* 0x040fe200078ec0ff */
[----:B------:R-:W-:Y:S01]  /*2570*/  IMAD.U32 R75, RZ, RZ, UR5 ;  /* 0x00000005ff4b7e24 */ /* 0x000fe2000f8e00ff */
[----:B------:R-:W-:Y:S01]  /*2580*/  LOP3.LUT R3, R18, 0x3, RZ, 0xc0, !PT ;  /* 0x0000000312037812 */ /* 0x000fe200078ec0ff */
[----:B------:R-:W-:Y:S01]  /*2590*/  ULDC UR4, c[0x0][0x284] ;  /* 0x0000a10000047ab9 */ /* 0x000fe20000000800 */
[----:B------:R-:W-:Y:S02]  /*25a0*/  ISETP.NE.U32.AND P0, PT, R74, RZ, PT ;  /* 0x000000ff4a00720c */ /* 0x000fe40003f05070 */
[----:B------:R-:W-:-:S02]  /*25b0*/  LOP3.LUT R7, R0, 0x7, RZ, 0xc0, !PT ;  /* 0x0000000700077812 */ /* 0x000fc400078ec0ff */
[----:B------:R-:W-:Y:S02]  /*25c0*/  ISETP.NE.AND.EX P0, PT, R75, RZ, PT, P0 ;  /* 0x000000ff4b00720c */ /* 0x000fe40003f05300 */
[----:B------:R-:W-:Y:S01]  /*25d0*/  SHF.R.U32.HI R0, RZ, 0x1, R6 ;  /* 0x00000001ff007819 */ /* 0x000fe20000011606 */
[----:B--2---:R-:W-:-:S03]  /*25e0*/  IMAD R5, R3, -0x2, R4 ;  /* 0xfffffffe03057824 */ /* 0x004fc600078e0204 */
[----:B------:R-:W-:Y:S01]  /*25f0*/  IADD3 R3, -R0, UR4, -R7 ;  /* 0x0000000400037c10 */ /* 0x000fe2000fffe907 */
[----:B------:R-:W-:-:S04]  /*2600*/  IMAD R66, R66, -0x40, R5 ;  /* 0xffffffc042427824 */ /* 0x000fc800078e0205 */
[----:B------:R-:W-:Y:S02]  /*2610*/  IMAD R64, R64, -0x80, R3 ;  /* 0xffffff8040407824 */ /* 0x000fe400078e0203 */
[----:B------:R-:W-:Y:S05]  /*2620*/  @!P0 BRA `(.L_x_40) ;  /* 0x0000000000548947 */ /* 0x000fea0003800000 */
[----:B------:R-:W-:Y:S02]  /*2630*/  ULDC.64 UR4, c[0x0][0x588] ;  /* 0x0001620000047ab9 */ /* 0x000fe40000000a00 */
[----:B------:R-:W-:-:S04]  /*2640*/  ISETP.NE.U32.AND P1, PT, RZ, UR4, PT ;  /* 0x00000004ff007c0c */ /* 0x000fc8000bf25070 */
[----:B------:R-:W-:-:S13]  /*2650*/  ISETP.NE.AND.EX P1, PT, RZ, UR5, PT, P1 ;  /* 0x00000005ff007c0c */ /* 0x000fda000bf25310 */
[----:B------:R-:W-:Y:S05]  /*2660*/  @!P1 BRA `(.L_x_41) ;  /* 0x0000000000289947 */ /* 0x000fea0003800000 */
[----:B------:R-:W2:Y:S01]  /*2670*/  LDC.64 R4, c[0x0][0x588] ;  /* 0x00016200ff047b82 */ /* 0x000ea20000000a00 */
[----:B------:R-:W-:-:S04]  /*2680*/  IMAD R3, R74, UR43, RZ ;  /* 0x0000002b4a037c24 */ /* 0x000fc8000f8e02ff */
[----:B--2---:R-:W-:-:S05]  /*2690*/  IMAD.WIDE R4, R3, 0x4, R4 ;  /* 0x0000000403047825 */ /* 0x004fca00078e0204 */
[----:B------:R-:W2:Y:S01]  /*26a0*/  LDG.E R59, desc[UR54][R4.64] ;  /* 0x00000036043b7981 */ /* 0x000ea2000c1e1900 */
[----:B------:R-:W-:Y:S02]  /*26b0*/  IMAD.MOV.U32 R58, RZ, RZ, 0x1 ;  /* 0x00000001ff3a7424 */ /* 0x000fe400078e00ff */
[----:B------:R-:W-:Y:S02]  /*26c0*/  IMAD.MOV.U32 R61, RZ, RZ, 0x1 ;  /* 0x00000001ff3d7424 */ /* 0x000fe400078e00ff */
[----:B------:R-:W-:Y:S02]  /*26d0*/  IMAD.MOV.U32 R63, RZ, RZ, 0x1 ;  /* 0x00000001ff3f7424 */ /* 0x000fe400078e00ff */
[--C-:B--2---:R-:W-:Y:S02]  /*26e0*/  IMAD.MOV.U32 R62, RZ, RZ, R59.reuse ;  /* 0x000000ffff3e7224 */ /* 0x104fe400078e003b */
[----:B------:R-:W-:Y:S01]  /*26f0*/  IMAD.MOV.U32 R65, RZ, RZ, R59 ;  /* 0x000000ffff417224 */ /* 0x000fe200078e003b */
[----:B------:R-:W-:Y:S06]  /*2700*/  BRA `(.L_x_40) ;  /* 0x00000000001c7947 */ /* 0x000fec0003800000 */
.L_x_41:
[----:B------:R-:W-:Y:S01]  /*2710*/  ULDC UR4, c[0x0][0x580] ;  /* 0x0001600000047ab9 */ /* 0x000fe20000000800 */
[----:B------:R-:W-:Y:S02]  /*2720*/  IMAD.MOV.U32 R58, RZ, RZ, 0x1 ;  /* 0x00000001ff3a7424 */ /* 0x000fe400078e00ff */
[----:B------:R-:W-:Y:S02]  /*2730*/  IMAD.MOV.U32 R61, RZ, RZ, 0x1 ;  /* 0x00000001ff3d7424 */ /* 0x000fe400078e00ff */
[----:B------:R-:W-:Y:S02]  /*2740*/  IMAD.MOV.U32 R63, RZ, RZ, 0x1 ;  /* 0x00000001ff3f7424 */ /* 0x000fe400078e00ff */
[----:B------:R-:W-:Y:S02]  /*2750*/  IMAD.U32 R59, RZ, RZ, UR4 ;  /* 0x00000004ff3b7e24 */ /* 0x000fe4000f8e00ff */
[----:B------:R-:W-:Y:S02]  /*2760*/  IMAD.U32 R62, RZ, RZ, UR4 ;  /* 0x00000004ff3e7e24 */ /* 0x000fe4000f8e00ff */
[----:B------:R-:W-:-:S07]  /*2770*/  IMAD.U32 R65, RZ, RZ, UR4 ;  /* 0x00000004ff417e24 */ /* 0x000fce000f8e00ff */
.L_x_40:
[----:B------:R-:W2:Y:S02]  /*2780*/  LDC.64 R8, c[0x0][0x5b0] ;  /* 0x00016c00ff087b82 */ /* 0x000ea40000000a00 */
[----:B--2---:R-:W-:-:S04]  /*2790*/  ISETP.NE.U32.AND P1, PT, R8, RZ, PT ;  /* 0x000000ff0800720c */ /* 0x004fc80003f25070 */
[----:B------:R-:W-:-:S13]  /*27a0*/  ISETP.NE.AND.EX P1, PT, R9, RZ, PT, P1 ;  /* 0x000000ff0900720c */ /* 0x000fda0003f25310 */
        /* <DEDUP_REMOVED lines=8> */
[----:B------:R2:W5:Y:S01]  /*2830*/  LDG.E R60, desc[UR54][R4.64] ;  /* 0x00000036043c7981 */ /* 0x000562000c1e1900 */
[----:B------:R-:W-:Y:S05]  /*2840*/  BRA `(.L_x_42) ;  /* 0x0000000000087947 */ /* 0x000fea0003800000 */
.L_x_43:
[----:B------:R-:W-:Y:S02]  /*2850*/  ULDC UR4, c[0x0][0x5a0] ;  /* 0x0001680000047ab9 */ /* 0x000fe40000000800 */
[----:B------:R-:W-:-:S07]  /*2860*/  IMAD.U32 R60, RZ, RZ, UR4 ;  /* 0x00000004ff3c7e24 */ /* 0x000fce000f8e00ff */
.L_x_42:
[----:B------:R-:W3:Y:S01]  /*2870*/  LDC.64 R10, c[0x0][0x5c0] ;  /* 0x00017000ff0a7b82 */ /* 0x000ee20000000a00 */
[----:B------:R-:W-:Y:S01]  /*2880*/  ULDC.64 UR4, c[0x0][0x588] ;  /* 0x0001620000047ab9 */ /* 0x000fe20000000a00 */
[----:B------:R-:W-:Y:S01]  /*2890*/  ISETP.EQ.U32.AND P3, PT, R74, RZ, PT ;  /* 0x000000ff4a00720c */ /* 0x000fe20003f62070 */
[----:B--2---:R-:W-:Y:S01]  /*28a0*/  IMAD.MOV.U32 R4, RZ, RZ, 0x1 ;  /* 0x00000001ff047424 */ /* 0x004fe200078e00ff */
[----:B------:R-:W-:Y:S01]  /*28b0*/  ISETP.NE.U32.AND P1, PT, RZ, UR4, PT ;  /* 0x00000004ff007c0c */ /* 0x000fe2000bf25070 */
[----:B------:R-:W-:Y:S01]  /*28c0*/  IMAD.MOV.U32 R3, RZ, RZ, 0x1 ;  /* 0x00000001ff037424 */ /* 0x000fe200078e00ff */
[----:B------:R-:W-:Y:S02]  /*28d0*/  LOP3.LUT P4, RZ, R63, 0xff, RZ, 0xc0, !PT ;  /* 0x000000ff3fff7812 */ /* 0x000fe4000788c0ff */
[----:B------:R-:W2:Y:S01]  /*28e0*/  LDC R13, c[0x0][0x5c8] ;  /* 0x00017200ff0d7b82 */ /* 0x000ea20000000800 */
[----:B------:R-:W-:Y:S02]  /*28f0*/  ISETP.NE.AND.EX P1, PT, RZ, UR5, PT, P1 ;  /* 0x00000005ff007c0c */ /* 0x000fe4000bf25310 */
[----:B------:R-:W-:-:S02]  /*2900*/  FSEL R0, R65, R62, !P4 ;  /* 0x0000003e41007208 */ /* 0x000fc40006000000 */
[----:B------:R-:W-:Y:S02]  /*2910*/  ISETP.EQ.OR.EX P3, PT, R75, RZ, !P1, P3 ;  /* 0x000000ff4b00720c */ /* 0x000fe40004f62730 */
[----:B------:R-:W-:Y:S02]  /*2920*/  PLOP3.LUT P1, PT, P1, PT, PT, 0x8, 0x0 ;  /* 0x000000000000781c */ /* 0x000fe40000f2e170 */
[C---:B------:R-:W-:Y:S02]  /*2930*/  FSEL R62, R59.reuse, R62, !P0 ;  /* 0x0000003e3b3e7208 */ /* 0x040fe40004000000 */
[----:B------:R-:W-:Y:S02]  /*2940*/  FSEL R0, R59, R0, !P0 ;  /* 0x000000003b007208 */ /* 0x000fe40004000000 */
[----:B---3--:R-:W-:-:S04]  /*2950*/  ISETP.NE.U32.AND P2, PT, R10, RZ, PT ;  /* 0x000000ff0a00720c */ /* 0x008fc80003f45070 */
[----:B------:R-:W-:-:S04]  /*2960*/  ISETP.NE.AND.EX P2, PT, R11, RZ, PT, P2 ;  /* 0x000000ff0b00720c */ /* 0x000fc80003f45320 */
[----:B--2---:R-:W-:Y:S01]  /*2970*/  FSEL R13, R13, RZ, !P2 ;  /* 0x000000ff0d0d7208 */ /* 0x004fe20005000000 */
[----:B------:R-:W-:Y:S08]  /*2980*/  @!P3 BRA `(.L_x_44) ;  /* 0x000000000040b947 */ /* 0x000ff00003800000 */
[----:B------:R-:W-:Y:S04]  /*2990*/  BSSY B0, `(.L_x_45) ;  /* 0x000000e000007945 */ /* 0x000fe80003800000 */
[----:B------:R-:W-:Y:S05]  /*29a0*/  @!P0 BRA `(.L_x_46) ;  /* 0x0000000000248947 */ /* 0x000fea0003800000 */
[----:B------:R-:W-:Y:S02]  /*29b0*/  LOP3.LUT P4, RZ, R61, 0xff, RZ, 0xc0, !PT ;  /* 0x000000ff3dff7812 */ /* 0x000fe4000788c0ff */
[----:B------:R-:W-:Y:S02]  /*29c0*/  PLOP3.LUT P3, PT, P1, PT, PT, 0x80, 0x0 ;  /* 0x000000000000781c */ /* 0x000fe40000f6f070 */
[----:B------:R-:W-:-:S09]  /*29d0*/  PRMT R63, RZ, 0x7610, R63 ;  /* 0x00007610ff3f7816 */ /* 0x000fd2000000003f */
[----:B------:R-:W-:Y:S05]  /*29e0*/  @!P4 BRA `(.L_x_47) ;  /* 0x000000000020c947 */ /* 0x000fea0003800000 */
[----:B------:R-:W-:Y:S01]  /*29f0*/  FSETP.EQ.AND P3, PT, R59, RZ, PT ;  /* 0x000000ff3b00720b */ /* 0x000fe20003f62000 */
[----:B------:R-:W-:Y:S01]  /*2a00*/  IMAD.MOV.U32 R62, RZ, RZ, R59 ;  /* 0x000000ffff3e7224 */ /* 0x000fe200078e003b */
[----:B------:R-:W-:Y:S01]  /*2a10*/  PRMT R63, R61, 0x7610, R63 ;  /* 0x000076103d3f7816 */ /* 0x000fe2000000003f */
[----:B------:R-:W-:Y:S01]  /*2a20*/  IMAD.MOV.U32 R0, RZ, RZ, R59 ;  /* 0x000000ffff007224 */ /* 0x000fe200078e003b */
[----:B------:R-:W-:Y:S09]  /*2a30*/  BRA `(.L_x_47) ;  /* 0x00000000000c7947 */ /* 0x000ff20003800000 */
.L_x_46:
[----:B------:R-:W-:Y:S01]  /*2a40*/  FSETP.EQ.AND P3, PT, R59, RZ, PT ;  /* 0x000000ff3b00720b */ /* 0x000fe20003f62000 */
[--C-:B------:R-:W-:Y:S02]  /*2a50*/  IMAD.MOV.U32 R62, RZ, RZ, R59.reuse ;  /* 0x000000ffff3e7224 */ /* 0x100fe400078e003b */
[----:B------:R-:W-:-:S10]  /*2a60*/  IMAD.MOV.U32 R0, RZ, RZ, R59 ;  /* 0x000000ffff007224 */ /* 0x000fd400078e003b */
.L_x_47:
[----:B-1----:R-:W-:Y:S05]  /*2a70*/  BSYNC B0 ;  /* 0x0000000000007941 */ /* 0x002fea0003800000 */
.L_x_45:
[----:B------:R-:W-:-:S07]  /*2a80*/  SEL R4, RZ, 0x1, P3 ;  /* 0x00000001ff047807 */ /* 0x000fce0001800000 */
.L_x_44:
[----:B------:R-:W-:Y:S04]  /*2a90*/  BSSY B0, `(.L_x_48) ;  /* 0x000000f000007945 */ /* 0x000fe80003800000 */
[----:B------:R-:W-:Y:S05]  /*2aa0*/  @!P0 BRA `(.L_x_49) ;  /* 0x0000000000288947 */ /* 0x000fea0003800000 */
[----:B------:R-:W-:Y:S02]  /*2ab0*/  LOP3.LUT P0, RZ, R58, 0xff, RZ, 0xc0, !PT ;  /* 0x000000ff3aff7812 */ /* 0x000fe4000780c0ff */
[----:B------:R-:W-:Y:S02]  /*2ac0*/  PRMT R61, RZ, 0x7610, R61 ;  /* 0x00007610ff3d7816 */ /* 0x000fe4000000003d */
[----:B------:R-:W-:-:S09]  /*2ad0*/  PRMT R63, RZ, 0x7610, R63 ;  /* 0x00007610ff3f7816 */ /* 0x000fd2000000003f */
[----:B------:R-:W-:Y:S05]  /*2ae0*/  @!P0 BRA `(.L_x_50) ;  /* 0x0000000000248947 */ /* 0x000fea0003800000 */
[----:B------:R-:W-:Y:S01]  /*2af0*/  FSETP.EQ.AND P1, PT, R59, RZ, PT ;  /* 0x000000ff3b00720b */ /* 0x000fe20003f22000 */
[----:B------:R-:W-:Y:S01]  /*2b00*/  IMAD.MOV.U32 R62, RZ, RZ, R59 ;  /* 0x000000ffff3e7224 */ /* 0x000fe200078e003b */
[C---:B------:R-:W-:Y:S01]  /*2b10*/  PRMT R61, R58.reuse, 0x7610, R61 ;  /* 0x000076103a3d7816 */ /* 0x040fe2000000003d */
[----:B------:R-:W-:Y:S01]  /*2b20*/  IMAD.MOV.U32 R0, RZ, RZ, R59 ;  /* 0x000000ffff007224 */ /* 0x000fe200078e003b */
[----:B------:R-:W-:Y:S01]  /*2b30*/  PRMT R63, R58, 0x7610, R63 ;  /* 0x000076103a3f7816 */ /* 0x000fe2000000003f */
[----:B------:R-:W-:Y:S08]  /*2b40*/  BRA `(.L_x_50) ;  /* 0x00000000000c7947 */ /* 0x000ff00003800000 */
.L_x_49:
[----:B------:R-:W-:Y:S01]  /*2b50*/  FSETP.EQ.AND P1, PT, R59, RZ, PT ;  /* 0x000000ff3b00720b */ /* 0x000fe20003f22000 */
[--C-:B------:R-:W-:Y:S02]  /*2b60*/  IMAD.MOV.U32 R62, RZ, RZ, R59.reuse ;  /* 0x000000ffff3e7224 */ /* 0x100fe400078e003b */
[----:B------:R-:W-:-:S10]  /*2b70*/  IMAD.MOV.U32 R0, RZ, RZ, R59 ;  /* 0x000000ffff007224 */ /* 0x000fd400078e003b */
.L_x_50:
[----:B-1----:R-:W-:Y:S05]  /*2b80*/  BSYNC B0 ;  /* 0x0000000000007941 */ /* 0x002fea0003800000 */
.L_x_48:
[----:B------:R-:W-:Y:S01]  /*2b90*/  PRMT R8, R4, 0x9910, RZ ;  /* 0x0000991004087816 */ /* 0x000fe200000000ff */
[----:B------:R-:W-:Y:S02]  /*2ba0*/  IMAD.U32 R20, RZ, RZ, UR48 ;  /* 0x00000030ff147e24 */ /* 0x000fe4000f8e00ff */
[----:B------:R-:W-:Y:S01]  /*2bb0*/  IMAD.MOV.U32 R15, RZ, RZ, R13 ;  /* 0x000000ffff0f7224 */ /* 0x000fe200078e000d */
[----:B------:R-:W-:Y:S06]  /*2bc0*/  @!P2 BRA `(.L_x_51) ;  /* 0x00000000005ca947 */ /* 0x000fec0003800000 */
[----:B------:R-:W1:Y:S01]  /*2bd0*/  LDC.64 R12, c[0x0][0x5d0] ;  /* 0x00017400ff0c7b82 */ /* 0x000e620000000a00 */
[----:B------:R-:W-:Y:S01]  /*2be0*/  SHF.R.U32.HI R6, RZ, 0x5, R6 ;  /* 0x00000005ff067819 */ /* 0x000fe20000011606 */
[----:B------:R-:W-:Y:S01]  /*2bf0*/  USHF.R.S32.HI UR4, URZ, 0x1f, UR43 ;  /* 0x0000001f3f047899 */ /* 0x000fe2000801142b */
[----:B------:R-:W-:-:S03]  /*2c00*/  ISETP.GE.AND P0, PT, R66, 0x1, PT ;  /* 0x000000014200780c */ /* 0x000fc60003f06270 */
[----:B------:R-:W-:Y:S01]  /*2c10*/  IMAD.SHL.U32 R4, R6, 0x10, RZ ;  /* 0x0000001006047824 */ /* 0x000fe200078e00ff */
[C---:B------:R-:W-:Y:S02]  /*2c20*/  ISETP.LT.OR P2, PT, R64.reuse, 0x1, !P0 ;  /* 0x000000014000780c */ /* 0x040fe40004741670 */
[----:B------:R-:W-:Y:S02]  /*2c30*/  ISETP.LT.OR P0, PT, R64, 0x9, !P0 ;  /* 0x000000094000780c */ /* 0x000fe40004701670 */
[----:B------:R-:W-:-:S05]  /*2c40*/  LOP3.LUT R4, R4, 0xfffffff0, R7, 0xe2, !PT ;  /* 0xfffffff004047812 */ /* 0x000fca00078ee207 */
[----:B------:R-:W-:-:S05]  /*2c50*/  VIADD R4, R4, UR42 ;  /* 0x0000002a04047c36 */ /* 0x000fca0008000000 */
[--C-:B------:R-:W-:Y:S01]  /*2c60*/  SHF.R.S32.HI R5, RZ, 0x1f, R4.reuse ;  /* 0x0000001fff057819 */ /* 0x100fe20000011404 */
[C---:B-1----:R-:W-:Y:S02]  /*2c70*/  IMAD R6, R12.reuse, UR4, RZ ;  /* 0x000000040c067c24 */ /* 0x042fe4000f8e02ff */
[----:B------:R-:W-:-:S04]  /*2c80*/  IMAD.WIDE.U32 R4, R12, UR43, R4 ;  /* 0x0000002b0c047c25 */ /* 0x000fc8000f8e0004 */
[----:B------:R-:W-:Y:S01]  /*2c90*/  IMAD R7, R13, UR43, R6 ;  /* 0x0000002b0d077c24 */ /* 0x000fe2000f8e0206 */
[----:B------:R-:W-:-:S03]  /*2ca0*/  LEA R6, P3, R4, R10, 0x1 ;  /* 0x0000000a04067211 */ /* 0x000fc600078608ff */
[----:B------:R-:W-:-:S05]  /*2cb0*/  IMAD.IADD R5, R5, 0x1, R7 ;  /* 0x0000000105057824 */ /* 0x000fca00078e0207 */
[----:B------:R-:W-:-:S05]  /*2cc0*/  LEA.HI.X R7, R4, R11, R5, 0x1, P3 ;  /* 0x0000000b04077211 */ /* 0x000fca00018f0c05 */
[----:B------:R-:W2:Y:S04]  /*2cd0*/  @!P2 LDG.E.U16 R5, desc[UR54][R6.64] ;  /* 0x000000360605a981 */ /* 0x000ea8000c1e1500 */
[----:B------:R-:W3:Y:S01]  /*2ce0*/  @!P0 LDG.E.U16 R4, desc[UR54][R6.64+0x10] ;  /* 0x0000103606048981 */ /* 0x000ee2000c1e1500 */
[----:B------:R-:W-:Y:S01]  /*2cf0*/  IMAD.MOV.U32 R13, RZ, RZ, RZ ;  /* 0x000000ffff0d7224 */ /* 0x000fe200078e00ff */
[----:B--2---:R-:W-:-:S04]  /*2d00*/  @!P2 PRMT R13, R5, 0x5410, RZ ;  /* 0x00005410050da816 */ /* 0x004fc800000000ff */
[----:B---3--:R-:W-:-:S05]  /*2d10*/  @!P0 PRMT R13, R13, 0x5410, R4 ;  /* 0x000054100d0d8816 */ /* 0x008fca0000000004 */
[--C-:B------:R-:W-:Y:S02]  /*2d20*/  HADD2.F32 R15, -RZ, R13.reuse.H0_H0 ;  /* 0x2000000dff0f7230 */ /* 0x100fe40000004100 */
[----:B------:R-:W-:-:S07]  /*2d30*/  HADD2.F32 R13, -RZ, R13.H1_H1 ;  /* 0x3000000dff0d7230 */ /* 0x000fce0000004100 */
.L_x_51:
[----:B------:R-:W-:Y:S01]  /*2d40*/  ISETP.NE.AND P0, PT, R8, RZ, PT ;  /* 0x000000ff0800720c */ /* 0x000fe20003f05270 */
[----:B------:R-:W-:Y:S01]  /*2d50*/  BSSY B0, `(.L_x_52) ;  /* 0x0000031000007945 */ /* 0x000fe20003800000 */
[----:B------:R-:W-:Y:S01]  /*2d60*/  IMAD.U32 R14, RZ, RZ, UR47 ;  /* 0x0000002fff0e7e24 */ /* 0x000fe2000f8e00ff */
[----:B------:R-:W-:Y:S02]  /*2d70*/  CS2R R10, SRZ ;  /* 0x00000000000a7805 */ /* 0x000fe4000001ff00 */
[----:B------:R-:W-:Y:S02]  /*2d80*/  CS2R R8, SRZ ;  /* 0x0000000000087805 */ /* 0x000fe4000001ff00 */
[----:B------:R-:W-:Y:S02]  /*2d90*/  CS2R R6, SRZ ;  /* 0x0000000000067805 */ /* 0x000fe4000001ff00 */
[----:B------:R-:W-:Y:S02]  /*2da0*/  LOP3.LUT R12, R20, 0x1, RZ, 0x3c, !PT ;  /* 0x00000001140c7812 */ /* 0x000fe400078e3cff */
[----:B------:R-:W-:-:S02]  /*2db0*/  CS2R R4, SRZ ;  /* 0x0000000000047805 */ /* 0x000fc4000001ff00 */
[----:B------:R-:W-:Y:S05]  /*2dc0*/  @!P0 BRA `(.L_x_53) ;  /* 0x0000000000a48947 */ /* 0x000fea0003800000 */
[----:B------:R-:W-:-:S13]  /*2dd0*/  ISETP.NE.AND P2, PT, R73, 0x3, PT ;  /* 0x000000034900780c */ /* 0x000fda0003f45270 */
[----:B------:R-:W-:Y:S05]  /*2de0*/  @!P2 BRA `(.L_x_54) ;  /* 0x000000000004a947 */ /* 0x000fea0003800000 */
[----:B------:R-:W-:Y:S01]  /*2df0*/  BPT.TRAP 0x1 ;  /* 0x000000040000795c */ /* 0x000fe20000300000 */
.L_x_54:
[----:B------:R-:W-:Y:S01]  /*2e00*/  IMAD.U32 R5, RZ, RZ, UR47 ;  /* 0x0000002fff057e24 */ /* 0x000fe2000f8e00ff */
[----:B------:R-:W-:Y:S02]  /*2e10*/  SHF.L.U32 R12, R12, 0x1f, RZ ;  /* 0x0000001f0c0c7819 */ /* 0x000fe400000006ff */
[----:B------:R-:W-:Y:S02]  /*2e20*/  CS2R R10, SRZ ;  /* 0x00000000000a7805 */ /* 0x000fe4000001ff00 */
[----:B------:R-:W-:-:S04]  /*2e30*/  LEA R5, R5, UR51, 0x3 ;  /* 0x0000003305057c11 */ /* 0x000fc8000f8e18ff */
[----:B------:R-:W1:Y:S02]  /*2e40*/  SYNCS.PHASECHK.TRANS64.TRYWAIT P2, [R5+URZ+0x80], R12 ;  /* 0x0000800c050075a7 */ /* 0x000e64000804017f */
[----:B-1----:R-:W-:Y:S05]  /*2e50*/  @!P2 BRA `(.L_x_55) ;  /* 0x000000440014a947 */ /* 0x002fea0003800000 */
.L_x_141:
[----:B------:R-:W-:Y:S02]  /*2e60*/  CS2R R8, SRZ ;  /* 0x0000000000087805 */ /* 0x000fe4000001ff00 */
[----:B------:R-:W-:Y:S02]  /*2e70*/  CS2R R6, SRZ ;  /* 0x0000000000067805 */ /* 0x000fe4000001ff00 */
[----:B-1----:R-:W-:Y:S01]  /*2e80*/  CS2R R4, SRZ ;  /* 0x0000000000047805 */ /* 0x002fe2000001ff00 */
[----:B------:R-:W-:Y:S06]  /*2e90*/  @P1 BRA `(.L_x_56) ;  /* 0x0000000000541947 */ /* 0x000fec0003800000 */
[C---:B------:R-:W-:Y:S01]  /*2ea0*/  IMAD.SHL.U32 R4, R18.reuse, 0x10, RZ ;  /* 0x0000001012047824 */ /* 0x040fe200078e00ff */
[----:B------:R-:W-:Y:S01]  /*2eb0*/  SHF.R.U32.HI R7, RZ, 0x1, R18 ;  /* 0x00000001ff077819 */ /* 0x000fe20000011612 */
[C---:B------:R-:W-:Y:S01]  /*2ec0*/  IMAD.SHL.U32 R5, R18.reuse, 0x20, RZ ;  /* 0x0000002012057824 */ /* 0x040fe200078e00ff */
[C---:B------:R-:W-:Y:S01]  /*2ed0*/  LOP3.LUT P2, RZ, R18.reuse, 0x4, RZ, 0xc0, !PT ;  /* 0x0000000412ff7812 */ /* 0x040fe2000784c0ff */
[----:B------:R-:W-:Y:S01]  /*2ee0*/  IMAD.SHL.U32 R9, R18, 0x4, RZ ;  /* 0x0000000412097824 */ /* 0x000fe200078e00ff */
[----:B------:R-:W-:Y:S01]  /*2ef0*/  LOP3.LUT R4, R4, 0xe00, RZ, 0xc0, !PT ;  /* 0x00000e0004047812 */ /* 0x000fe200078ec0ff */
[----:B------:R-:W-:Y:S05]  /*2f00*/  WARPSYNC.ALL ;  /* 0x0000000000007948 */ /* 0x000fea0003800000 */
[----:B------:R-:W-:-:S02]  /*2f10*/  LOP3.LUT R6, R5, 0xc0, RZ, 0xc0, !PT ;  /* 0x000000c005067812 */ /* 0x000fc400078ec0ff */
[----:B------:R-:W-:Y:S02]  /*2f20*/  LOP3.LUT R4, R4, 0x20, R5, 0xf8, !PT ;  /* 0x0000002004047812 */ /* 0x000fe400078ef805 */
[----:B------:R-:W-:Y:S02]  /*2f30*/  LOP3.LUT R6, R6, 0x8, R7, 0xf8, !PT ;  /* 0x0000000806067812 */ /* 0x000fe400078ef807 */
[----:B------:R-:W-:Y:S01]  /*2f40*/  LOP3.LUT R4, R4, 0x100, R5, 0xf8, !PT ;  /* 0x0000010004047812 */ /* 0x000fe200078ef805 */
[----:B------:R-:W-:Y:S01]  /*2f50*/  IMAD.U32 R5, RZ, RZ, UR47 ;  /* 0x0000002fff057e24 */ /* 0x000fe2000f8e00ff */
[----:B------:R-:W-:-:S04]  /*2f60*/  LOP3.LUT R9, R6, 0x18, R9, 0x78, !PT ;  /* 0x0000001806097812 */ /* 0x000fc800078e7809 */
[----:B------:R-:W-:-:S05]  /*2f70*/  LOP3.LUT R4, R4, R9, RZ, 0xfc, !PT ;  /* 0x0000000904047212 */ /* 0x000fca00078efcff */
[----:B------:R-:W-:-:S05]  /*2f80*/  IMAD R4, R5, 0x1000, R4 ;  /* 0x0000100005047824 */ /* 0x000fca00078e0204 */
[----:B------:R-:W-:-:S05]  /*2f90*/  LEA R4, R4, UR51, 0x1 ;  /* 0x0000003304047c11 */ /* 0x000fca000f8e08ff */
[C---:B------:R-:W-:Y:S02]  /*2fa0*/  VIADD R5, R4.reuse, 0x200 ;  /* 0x0000020004057836 */ /* 0x040fe40000000000 */
[----:B------:R-:W-:Y:S02]  /*2fb0*/  VIADD R8, R4, 0x220 ;  /* 0x0000022004087836 */ /* 0x000fe40000000000 */
[----:B------:R-:W-:Y:S02]  /*2fc0*/  @P2 VIADD R8, R5, 0xffffffe0 ;  /* 0xffffffe005082836 */ /* 0x000fe40000000000 */
[----:B------:R-:W1:Y:S04]  /*2fd0*/  LDSM.16.M88.4 R4, [R4+0x200] ;  /* 0x000200000404783b */ /* 0x000e680000000200 */
[----:B------:R-:W2:Y:S02]  /*2fe0*/  LDSM.16.M88.4 R8, [R8] ;  /* 0x000000000808783b */ /* 0x000ea40000000200 */
.L_x_56:
[----:B------:R-:W-:-:S04]  /*2ff0*/  UIADD3 UR4, UR47, 0x1, URZ ;  /* 0x000000012f047890 */ /* 0x000fc8000fffe03f */
[----:B------:R-:W-:-:S04]  /*3000*/  UISETP.NE.AND UP0, UPT, UR4, 0x3, UPT ;  /* 0x000000030400788c */ /* 0x000fc8000bf05270 */
[----:B------:R-:W-:Y:S02]  /*3010*/  USEL UR5, URZ, 0x1, UP0 ;  /* 0x000000013f057887 */ /* 0x000fe40008000000 */
[----:B------:R-:W-:Y:S02]  /*3020*/  USEL UR4, UR4, URZ, UP0 ;  /* 0x0000003f04047287 */ /* 0x000fe40008000000 */
[----:B------:R-:W-:-:S04]  /*3030*/  ULOP3.LUT UR5, UR48, 0x1, UR5, 0x96, !UPT ;  /* 0x0000000130057892 */ /* 0x000fc8000f8e9605 */
[----:B------:R-:W-:Y:S02]  /*3040*/  IMAD.U32 R14, RZ, RZ, UR4 ;  /* 0x00000004ff0e7e24 */ /* 0x000fe4000f8e00ff */
[----:B------:R-:W-:-:S07]  /*3050*/  IMAD.U32 R12, RZ, RZ, UR5 ;  /* 0x00000005ff0c7e24 */ /* 0x000fce000f8e00ff */
.L_x_53:
[----:B------:R-:W-:Y:S05]  /*3060*/  BSYNC B0 ;  /* 0x0000000000007941 */ /* 0x000fea0003800000 */
.L_x_52:
[--C-:B-1----:R-:W-:Y:S02]  /*3070*/  HADD2.F32 R23, -RZ, R4.reuse.H1_H1 ;  /* 0x30000004ff177230 */ /* 0x102fe40000004100 */
[C---:B-----5:R-:W-:Y:S01]  /*3080*/  FFMA R20, R60.reuse, R25, R15 ;  /* 0x000000193c147223 */ /* 0x060fe2000000000f */
[----:B------:R-:W-:Y:S02]  /*3090*/  HADD2.F32 R25, -RZ, R5.H0_H0 ;  /* 0x20000005ff197230 */ /* 0x000fe40000004100 */
[C---:B------:R-:W-:Y:S01]  /*30a0*/  FFMA R26, R60.reuse, R26, R13 ;  /* 0x0000001a3c1a7223 */ /* 0x040fe2000000000d */
[----:B------:R-:W-:Y:S02]  /*30b0*/  HADD2.F32 R21, -RZ, R4.H0_H0 ;  /* 0x20000004ff157230 */ /* 0x000fe40000004100 */
[----:B------:R-:W-:Y:S01]  /*30c0*/  FFMA R69, R23, R65, R20 ;  /* 0x0000004117457223 */ /* 0x000fe20000000014 */
[----:B------:R-:W-:Y:S01]  /*30d0*/  FFMA R24, R60, R24, R15 ;  /* 0x000000183c187223 */ /* 0x000fe2000000000f */
[----:B------:R-:W-:-:S02]  /*30e0*/  HADD2.F32 R23, -RZ, R6.H1_H1 ;  /* 0x30000006ff177230 */ /* 0x000fc40000004100 */
[C---:B------:R-:W-:Y:S01]  /*30f0*/  FFMA R20, R60.reuse, R29, R15 ;  /* 0x0000001d3c147223 */ /* 0x040fe2000000000f */
[C-C-:B------:R-:W-:Y:S01]  /*3100*/  FFMA R64, R60.reuse, R27, R13.reuse ;  /* 0x0000001b3c407223 */ /* 0x140fe2000000000d */
[-C--:B------:R-:W-:Y:S01]  /*3110*/  FFMA R26, R25, R65.reuse, R26 ;  /* 0x00000041191a7223 */ /* 0x080fe2000000001a */
[----:B------:R-:W-:Y:S01]  /*3120*/  FFMA R66, R21, R65, R24 ;  /* 0x0000004115427223 */ /* 0x000fe20000000018 */
[--C-:B------:R-:W-:Y:S02]  /*3130*/  HADD2.F32 R25, -RZ, R7.reuse.H0_H0 ;  /* 0x20000007ff197230 */ /* 0x100fe40000004100 */
[C-C-:B------:R-:W-:Y:S01]  /*3140*/  FFMA R30, R60.reuse, R30, R13.reuse ;  /* 0x0000001e3c1e7223 */ /* 0x140fe2000000000d */
[----:B------:R-:W-:Y:S02]  /*3150*/  HADD2.F32 R27, -RZ, R7.H1_H1 ;  /* 0x30000007ff1b7230 */ /* 0x000fe40000004100 */
[----:B------:R-:W-:Y:S01]  /*3160*/  FFMA R24, R60, R31, R13 ;  /* 0x0000001f3c187223 */ /* 0x000fe2000000000d */
[----:B------:R-:W-:Y:S01]  /*3170*/  FFMA R29, R23, R65, R20 ;  /* 0x00000041171d7223 */ /* 0x000fe20000000014 */
[----:B--2---:R-:W-:-:S02]  /*3180*/  HADD2.F32 R23, -RZ, R8.H1_H1 ;  /* 0x30000008ff177230 */ /* 0x004fc40000004100 */
[C---:B------:R-:W-:Y:S01]  /*3190*/  FFMA R20, R60.reuse, R33, R15 ;  /* 0x000000213c147223 */ /* 0x040fe2000000000f */
[-C--:B------:R-:W-:Y:S01]  /*31a0*/  FFMA R30, R25, R65.reuse, R30 ;  /* 0x00000041191e7223 */ /* 0x080fe2000000001e */
[----:B------:R-:W-:Y:S01]  /*31b0*/  FFMA R31, R27, R65, R24 ;  /* 0x000000411b1f7223 */ /* 0x000fe20000000018 */
[----:B------:R-:W-:Y:S02]  /*31c0*/  HADD2.F32 R67, -RZ, R5.H1_H1 ;  /* 0x30000005ff437230 */ /* 0x000fe40000004100 */
[C-C-:B------:R-:W-:Y:S01]  /*31d0*/  FFMA R24, R60.reuse, R35, R13.reuse ;  /* 0x000000233c187223 */ /* 0x140fe2000000000d */
[--C-:B------:R-:W-:Y:S02]  /*31e0*/  HADD2.F32 R25, -RZ, R9.reuse.H0_H0 ;  /* 0x20000009ff197230 */ /* 0x100fe40000004100 */
[----:B------:R-:W-:Y:S01]  /*31f0*/  FFMA R34, R60, R34, R13 ;  /* 0x000000223c227223 */ /* 0x000fe2000000000d */
[----:B------:R-:W-:Y:S02]  /*3200*/  HADD2.F32 R27, -RZ, R9.H1_H1 ;  /* 0x30000009ff1b7230 */ /* 0x000fe40000004100 */
[----:B------:R-:W-:Y:S01]  /*3210*/  FFMA R33, R23, R65, R20 ;  /* 0x0000004117217223 */ /* 0x000fe20000000014 */
[----:B------:R-:W-:-:S02]  /*3220*/  IMAD.SHL.U32 R35, R18, 0x20, RZ ;  /* 0x0000002012237824 */ /* 0x000fc400078e00ff */
[-C--:B------:R-:W-:Y:S01]  /*3230*/  FFMA R67, R67, R65.reuse, R64 ;  /* 0x0000004143437223 */ /* 0x080fe20000000040 */
[----:B------:R-:W-:Y:S02]  /*3240*/  IMAD.SHL.U32 R23, R18, 0x10, RZ ;  /* 0x0000001012177824 */ /* 0x000fe400078e00ff */
[----:B------:R-:W-:Y:S01]  /*3250*/  FFMA R25, R25, R65, R34 ;  /* 0x0000004119197223 */ /* 0x000fe20000000022 */
[----:B------:R-:W-:Y:S02]  /*3260*/  HADD2.F32 R21, -RZ, R6.H0_H0 ;  /* 0x20000006ff157230 */ /* 0x000fe40000004100 */
[C-C-:B------:R-:W-:Y:S01]  /*3270*/  FFMA R20, R60.reuse, R37, R15.reuse ;  /* 0x000000253c147223 */ /* 0x140fe2000000000f */
[C-C-:B------:R-:W-:Y:S01]  /*3280*/  FFMA R28, R60.reuse, R28, R15.reuse ;  /* 0x0000001c3c1c7223 */ /* 0x140fe2000000000f */
[-C--:B------:R-:W-:Y:S01]  /*3290*/  FFMA R34, R27, R65.reuse, R24 ;  /* 0x000000411b227223 */ /* 0x080fe20000000018 */
[----:B------:R-:W-:Y:S01]  /*32a0*/  SHF.R.U32.HI R64, RZ, 0x1, R18 ;  /* 0x00000001ff407819 */ /* 0x000fe20000011612 */
[----:B------:R-:W-:Y:S01]  /*32b0*/  FFMA R32, R60, R32, R15 ;  /* 0x000000203c207223 */ /* 0x000fe2000000000f */
[----:B------:R-:W-:Y:S01]  /*32c0*/  LOP3.LUT R37, R35, 0xc0, RZ, 0xc0, !PT ;  /* 0x000000c023257812 */ /* 0x000fe200078ec0ff */
[----:B------:R-:W-:Y:S01]  /*32d0*/  FFMA R28, R21, R65, R28 ;  /* 0x00000041151c7223 */ /* 0x000fe2000000001c */
[----:B------:R-:W-:Y:S01]  /*32e0*/  LOP3.LUT R24, R23, 0xe00, RZ, 0xc0, !PT ;  /* 0x00000e0017187812 */ /* 0x000fe200078ec0ff */
[----:B------:R-:W-:Y:S01]  /*32f0*/  HADD2.F32 R23, -RZ, R10.H1_H1 ;  /* 0x3000000aff177230 */ /* 0x000fe20000004100 */
[----:B------:R-:W-:Y:S01]  /*3300*/  LOP3.LUT R37, R37, 0x8, R64, 0xf8, !PT ;  /* 0x0000000825257812 */ /* 0x000fe200078ef840 */
[----:B------:R-:W-:Y:S01]  /*3310*/  HADD2.F32 R21, -RZ, R8.H0_H0 ;  /* 0x20000008ff157230 */ /* 0x000fe20000004100 */
[----:B------:R-:W-:Y:S01]  /*3320*/  LOP3.LUT R24, R24, 0x20, R35, 0xf8, !PT ;  /* 0x0000002018187812 */ /* 0x000fe200078ef823 */
[----:B------:R-:W-:-:S02]  /*3330*/  IMAD.SHL.U32 R64, R18, 0x4, RZ ;  /* 0x0000000412407824 */ /* 0x000fc400078e00ff */
[-C--:B------:R-:W-:Y:S01]  /*3340*/  FFMA R27, R23, R65.reuse, R20 ;  /* 0x00000041171b7223 */ /* 0x080fe20000000014 */
[----:B------:R-:W-:Y:S01]  /*3350*/  LOP3.LUT R20, R18, 0xff, RZ, 0xc0, !PT ;  /* 0x000000ff12147812 */ /* 0x000fe200078ec0ff */
[----:B------:R-:W-:Y:S01]  /*3360*/  FFMA R32, R21, R65, R32 ;  /* 0x0000004115207223 */ /* 0x000fe20000000020 */
[----:B------:R-:W-:Y:S01]  /*3370*/  LOP3.LUT R35, R24, 0x100, R35, 0xf8, !PT ;  /* 0x0000010018237812 */ /* 0x000fe200078ef823 */
[----:B------:R-:W-:Y:S01]  /*3380*/  HADD2.F32 R21, -RZ, R10.H0_H0 ;  /* 0x2000000aff157230 */ /* 0x000fe20000004100 */
[----:B------:R-:W-:Y:S01]  /*3390*/  LOP3.LUT R64, R37, 0x18, R64, 0x78, !PT ;  /* 0x0000001825407812 */ /* 0x000fe200078e7840 */
[----:B------:R-:W-:Y:S01]  /*33a0*/  FFMA R36, R60, R36, R15 ;  /* 0x000000243c247223 */ /* 0x000fe2000000000f */
[----:B------:R-:W-:Y:S01]  /*33b0*/  HADD2.F32 R23, -RZ, R11.H1_H1 ;  /* 0x3000000bff177230 */ /* 0x000fe20000004100 */
[----:B------:R-:W-:Y:S01]  /*33c0*/  F2FP.F16.F32.PACK_AB R68, R69, R66 ;  /* 0x000000424544723e */ /* 0x000fe200000000ff */
[----:B------:R-:W-:Y:S02]  /*33d0*/  VIADD R20, R20, 0x1f ;  /* 0x0000001f14147836 */ /* 0x000fe40000000000 */
[----:B------:R-:W-:Y:S01]  /*33e0*/  FFMA R24, R60, R39, R13 ;  /* 0x000000273c187223 */ /* 0x000fe2000000000d */
[----:B------:R-:W-:Y:S01]  /*33f0*/  LOP3.LUT R77, R35, R64, RZ, 0xfc, !PT ;  /* 0x00000040234d7212 */ /* 0x000fe200078efcff */
[----:B------:R-:W-:Y:S01]  /*3400*/  FFMA R36, R21, R65, R36 ;  /* 0x0000004115247223 */ /* 0x000fe20000000024 */
[----:B------:R-:W-:Y:S01]  /*3410*/  F2FP.F16.F32.PACK_AB R69, R67, R26 ;  /* 0x0000001a4345723e */ /* 0x000fe200000000ff */
[----:B------:R-:W-:-:S02]  /*3420*/  IMAD.U32 R26, RZ, RZ, UR47 ;  /* 0x0000002fff1a7e24 */ /* 0x000fc4000f8e00ff */
[----:B------:R-:W-:Y:S01]  /*3430*/  FFMA R38, R60, R38, R13 ;  /* 0x000000263c267223 */ /* 0x000fe2000000000d */
[----:B------:R-:W-:Y:S02]  /*3440*/  HADD2.F32 R21, -RZ, R11.H0_H0 ;  /* 0x2000000bff157230 */ /* 0x000fe40000004100 */
[-C--:B------:R-:W-:Y:S01]  /*3450*/  FFMA R24, R23, R65.reuse, R24 ;  /* 0x0000004117187223 */ /* 0x080fe20000000018 */
[----:B------:R-:W-:Y:S01]  /*3460*/  ISETP.GT.U32.AND P2, PT, R20, 0x3e, PT ;  /* 0x0000003e1400780c */ /* 0x000fe20003f44070 */
[----:B------:R-:W-:Y:S01]  /*3470*/  IMAD.MOV.U32 R20, RZ, RZ, 0x20 ;  /* 0x00000020ff147424 */ /* 0x000fe200078e00ff */
[----:B------:R-:W-:Y:S01]  /*3480*/  LOP3.LUT P3, RZ, R18, 0x4, RZ, 0xc0, !PT ;  /* 0x0000000412ff7812 */ /* 0x000fe2000786c0ff */
[----:B------:R-:W-:Y:S02]  /*3490*/  IMAD R23, R26, 0x1000, R77 ;  /* 0x000010001a177824 */ /* 0x000fe400078e024d */
[----:B------:R-:W-:Y:S01]  /*34a0*/  FFMA R21, R21, R65, R38 ;  /* 0x0000004115157223 */ /* 0x000fe20000000026 */
[----:B------:R-:W-:Y:S01]  /*34b0*/  F2FP.F16.F32.PACK_AB R32, R33, R32 ;  /* 0x000000202120723e */ /* 0x000fe200000000ff */
[----:B------:R-:W-:Y:S05]  /*34c0*/  WARPSYNC.ALL ;  /* 0x0000000000007948 */ /* 0x000fea0003800000 */
[----:B------:R-:W-:Y:S01]  /*34d0*/  SEL R20, R20, 0xffffffe0, !P3 ;  /* 0xffffffe014147807 */ /* 0x000fe20005800000 */
[----:B------:R-:W-:Y:S01]  /*34e0*/  BSSY B0, `(.L_x_57) ;  /* 0x0000018000007945 */ /* 0x000fe20003800000 */
[----:B------:R-:W-:-:S02]  /*34f0*/  LEA R23, R23, UR51, 0x1 ;  /* 0x0000003317177c11 */ /* 0x000fc4000f8e08ff */
[----:B------:R-:W-:Y:S02]  /*3500*/  F2FP.F16.F32.PACK_AB R70, R29, R28 ;  /* 0x0000001c1d46723e */ /* 0x000fe400000000ff */
[----:B------:R-:W-:Y:S02]  /*3510*/  F2FP.F16.F32.PACK_AB R71, R31, R30 ;  /* 0x0000001e1f47723e */ /* 0x000fe400000000ff */
[----:B------:R-:W-:Y:S02]  /*3520*/  F2FP.F16.F32.PACK_AB R33, R34, R25 ;  /* 0x000000192221723e */ /* 0x000fe400000000ff */
[----:B------:R-:W-:Y:S01]  /*3530*/  F2FP.F16.F32.PACK_AB R35, R24, R21 ;  /* 0x000000151823723e */ /* 0x000fe200000000ff */
[----:B------:R1:W-:Y:S01]  /*3540*/  STSM.16.M88.4 [R23+0x200], R68 ;  /* 0x0002004417007844 */ /* 0x0003e20000000200 */
[----:B------:R-:W-:Y:S02]  /*3550*/  F2FP.F16.F32.PACK_AB R34, R27, R36 ;  /* 0x000000241b22723e */ /* 0x000fe400000000ff */
[----:B------:R-:W-:-:S05]  /*3560*/  IADD3 R21, R20, 0x200, R23 ;  /* 0x0000020014157810 */ /* 0x000fca0007ffe017 */
[----:B------:R1:W-:Y:S01]  /*3570*/  STSM.16.M88.4 [R21], R32 ;  /* 0x0000002015007844 */ /* 0x0003e20000000200 */
[----:B------:R-:W-:Y:S01]  /*3580*/  @!PT LDS RZ, [RZ] ;  /* 0x00000000fffff984 */ /* 0x000fe20000000800 */
[----:B------:R-:W-:Y:S01]  /*3590*/  @!PT LDS RZ, [RZ] ;  /* 0x00000000fffff984 */ /* 0x000fe20000000800 */
[----:B------:R-:W-:Y:S01]  /*35a0*/  @!PT LDS RZ, [RZ] ;  /* 0x00000000fffff984 */ /* 0x000fe20000000800 */
[----:B------:R-:W-:Y:S01]  /*35b0*/  @!PT LDS RZ, [RZ] ;  /* 0x00000000fffff984 */ /* 0x000fe20000000800 */
[----:B------:R2:W-:Y:S06]  /*35c0*/  MEMBAR.ALL.CTA ;  /* 0x0000000000007992 */ /* 0x0005ec0000008000 */
[----:B--2---:R-:W2:Y:S02]  /*35d0*/  FENCE.VIEW.ASYNC.S ;  /* 0x00000000000073c6 */ /* 0x004ea40000000000 */
[----:B--2---:R-:W-:Y:S06]  /*35e0*/  BAR.SYNC.DEFER_BLOCKING 0x1, 0x100 ;  /* 0x0044000000007b1d */ /* 0x004fec0000010000 */
[----:B------:R-:W-:Y:S05]  /*35f0*/  @P2 BRA `(.L_x_58) ;  /* 0x0000000000182947 */ /* 0x000fea0003800000 */
[----:B------:R-:W-:Y:S02]  /*3600*/  ULEA UR40, UR47, UR51, 0xd ;  /* 0x000000332f287291 */ /* 0x000fe4000f8e683f */
[----:B------:R-:W-:Y:S02]  /*3610*/  UIADD3 UR4, UP0, UR56, 0x4f0, URZ ;  /* 0x000004f038047890 */ /* 0x000fe4000ff1e03f */
[----:B------:R-:W-:Y:S02]  /*3620*/  UIADD3 UR40, UR40, 0x200, URZ ;  /* 0x0000020028287890 */ /* 0x000fe4000fffe03f */
[----:B------:R-:W-:-:S09]  /*3630*/  UIADD3.X UR5, URZ, UR57, URZ, UP0, !UPT ;  /* 0x000000393f057290 */ /* 0x000fd200087fe43f */
[----:B------:R2:W-:Y:S02]  /*3640*/  UTMASTG.3D [UR40], [UR4] ;  /* 0x00000028040073b5 */ /* 0x0005e40008010000 */
[----:B--2---:R0:W-:Y:S02]  /*3650*/  UTMACMDFLUSH ;  /* 0x00000000000079b7 */ /* 0x0041e40000000000 */
.L_x_58:
[----:B------:R-:W-:Y:S05]  /*3660*/  BSYNC B0 ;  /* 0x0000000000007941 */ /* 0x000fea0003800000 */
.L_x_57:
[----:B------:R-:W-:Y:S01]  /*3670*/  UIADD3 UR4, UR47, 0x1, URZ ;  /* 0x000000012f047890 */ /* 0x000fe2000fffe03f */
[----:B------:R-:W-:Y:S01]  /*3680*/  BSSY B0, `(.L_x_59) ;  /* 0x0000008000007945 */ /* 0x000fe20003800000 */
[----:B------:R-:W-:Y:S02]  /*3690*/  UIADD3 UR8, UR49, UR39, URZ ;  /* 0x0000002731087290 */ /* 0x000fe4000fffe03f */
[----:B------:R-:W-:-:S04]  /*36a0*/  UISETP.NE.AND UP0, UPT, UR4, 0x3, UPT ;  /* 0x000000030400788c */ /* 0x000fc8000bf05270 */
[----:B------:R-:W-:Y:S02]  /*36b0*/  USEL UR5, URZ, 0x1, UP0 ;  /* 0x000000013f057887 */ /* 0x000fe40008000000 */
[----:B------:R-:W-:Y:S02]  /*36c0*/  USEL UR9, UR4, URZ, UP0 ;  /* 0x0000003f04097287 */ /* 0x000fe40008000000 */
[----:B------:R-:W-:Y:S01]  /*36d0*/  ULOP3.LUT UR10, UR48, UR5, URZ, 0x3c, !UPT ;  /* 0x00000005300a7292 */ /* 0x000fe2000f8e3c3f */
[----:B------:R-:W-:Y:S11]  /*36e0*/  @P2 BRA `(.L_x_60) ;  /* 0x0000000000042947 */ /* 0x000ff60003800000 */
[----:B------:R-:W-:-:S04]  /*36f0*/  DEPBAR.LE SB0, 0x1 ;  /* 0x000080400000791a */ /* 0x000fc80000000000 */
.L_x_60:
[----:B------:R-:W-:Y:S05]  /*3700*/  BSYNC B0 ;  /* 0x0000000000007941 */ /* 0x000fea0003800000 */
.L_x_59:
[----:B------:R-:W-:Y:S01]  /*3710*/  USHF.R.U32.HI UR4, URZ, 0x3, UR8 ;  /* 0x000000033f047899 */ /* 0x000fe20008011608 */
[----:B------:R-:W-:Y:S01]  /*3720*/  BAR.SYNC.DEFER_BLOCKING 0x1, 0x100 ;  /* 0x0044000000007b1d */ /* 0x000fe20000010000 */
[----:B------:R-:W-:Y:S01]  /*3730*/  UISETP.GT.U32.AND UP0, UPT, UR8, 0x7, UPT ;  /* 0x000000070800788c */ /* 0x000fe2000bf04070 */
[----:B------:R-:W-:Y:S01]  /*3740*/  ISETP.NE.AND P4, PT, RZ, UR37, PT ;  /* 0x00000025ff007c0c */ /* 0x000fe2000bf85270 */
[----:B------:R-:W-:Y:S02]  /*3750*/  ULOP3.LUT UR4, UR4, 0x1, URZ, 0xc0, !UPT ;  /* 0x0000000104047892 */ /* 0x000fe4000f8ec03f */
[----:B------:R-:W-:Y:S02]  /*3760*/  UISETP.LT.U32.AND UP1, UPT, UR49, 0x8, UP0 ;  /* 0x000000083100788c */ /* 0x000fe40008721070 */
[----:B------:R-:W-:Y:S02]  /*3770*/  UISETP.NE.U32.AND UP2, UPT, UR4, 0x1, UPT ;  /* 0x000000010400788c */ /* 0x000fe4000bf45070 */
[----:B------:R-:W-:-:S02]  /*3780*/  USEL UR5, URZ, 0x1, !UP1 ;  /* 0x000000013f057887 */ /* 0x000fc4000c800000 */
[----:B------:R-:W-:-:S04]  /*3790*/  UISETP.GT.U32.AND UP0, UPT, UR49, 0x7, !UP2 ;  /* 0x000000073100788c */ /* 0x000fc8000d704070 */
[----:B------:R-:W-:-:S04]  /*37a0*/  USEL UR4, URZ, 0x1, !UP0 ;  /* 0x000000013f047887 */ /* 0x000fc8000c000000 */
[----:B------:R-:W-:Y:S01]  /*37b0*/  ULOP3.LUT UR38, UR4, UR38, UR5, 0x96, !UPT ;  /* 0x0000002604267292 */ /* 0x000fe2000f8e9605 */
[----:B------:R-:W-:Y:S11]  /*37c0*/  @!P4 BRA `(.L_x_61) ;  /* 0x000000000034c947 */ /* 0x000ff60003800000 */
[----:B------:R-:W-:Y:S04]  /*37d0*/  BSSY B0, `(.L_x_62) ;  /* 0x0000009000007945 */ /* 0x000fe80003800000 */
[----:B------:R-:W-:Y:S05]  /*37e0*/  @!P0 BRA `(.L_x_63) ;  /* 0x00000000001c8947 */ /* 0x000fea0003800000 */
[----:B------:R-:W-:-:S13]  /*37f0*/  ISETP.NE.AND P4, PT, R73, 0x3, PT ;  /* 0x000000034900780c */ /* 0x000fda0003f85270 */
[----:B------:R-:W-:Y:S05]  /*3800*/  @!P4 BRA `(.L_x_64) ;  /* 0x000000000004c947 */ /* 0x000fea0003800000 */
[----:B------:R-:W-:Y:S01]  /*3810*/  BPT.TRAP 0x1 ;  /* 0x000000040000795c */ /* 0x000fe20000300000 */
.L_x_64:
[----:B------:R-:W-:-:S04]  /*3820*/  ULEA UR4, UR36, UR51, 0x3 ;  /* 0x0000003324047291 */ /* 0x000fc8000f8e183f */
[----:B------:R-:W-:-:S04]  /*3830*/  UIADD3 UR4, UR4, 0x98, URZ ;  /* 0x0000009804047890 */ /* 0x000fc8000fffe03f */
[----:B------:R-:W-:-:S09]  /*3840*/  UPRMT UR4, UR50, 0x654, UR4 ;  /* 0x0000065432047896 */ /* 0x000fd20008000004 */
[----:B------:R-:W-:Y:S03]  /*3850*/  SYNCS.ARRIVE.TRANS64.RED.A1T0 RZ, [UR4], RZ ;  /* 0x000000ffffff79a7 */ /* 0x000fe60008100404 */
.L_x_63:
[----:B------:R-:W-:Y:S05]  /*3860*/  BSYNC B0 ;  /* 0x0000000000007941 */ /* 0x000fea0003800000 */
.L_x_62:
[----:B------:R-:W-:-:S04]  /*3870*/  UIADD3 UR36, UR36, 0x1, URZ ;  /* 0x0000000124247890 */ /* 0x000fc8000fffe03f */
[----:B------:R-:W-:-:S04]  /*3880*/  UISETP.NE.AND UP0, UPT, UR36, 0x3, UPT ;  /* 0x000000032400788c */ /* 0x000fc8000bf05270 */
[----:B------:R-:W-:-:S12]  /*3890*/  USEL UR36, UR36, URZ, UP0 ;  /* 0x0000003f24247287 */ /* 0x000fd80008000000 */
.L_x_61:
[----:B------:R-:W-:Y:S04]  /*38a0*/  BSSY B0, `(.L_x_65) ;  /* 0x0000015000007945 */ /* 0x000fe80003800000 */
[----:B------:R-:W-:Y:S05]  /*38b0*/  @!P0 BRA `(.L_x_66) ;  /* 0x00000000004c8947 */ /* 0x000fea0003800000 */
[----:B------:R-:W-:-:S13]  /*38c0*/  ISETP.NE.AND P4, PT, R73, 0x3, PT ;  /* 0x000000034900780c */ /* 0x000fda0003f85270 */
[----:B------:R-:W-:Y:S05]  /*38d0*/  @!P4 BRA `(.L_x_67) ;  /* 0x000000000004c947 */ /* 0x000fea0003800000 */
[----:B------:R-:W-:Y:S01]  /*38e0*/  BPT.TRAP 0x1 ;  /* 0x000000040000795c */ /* 0x000fe20000300000 */
.L_x_67:
[----:B-1----:R-:W-:Y:S01]  /*38f0*/  SHF.L.U32 R23, R12, 0x1f, RZ ;  /* 0x0000001f0c177819 */ /* 0x002fe200000006ff */
[----:B------:R-:W-:Y:S01]  /*3900*/  BSSY B1, `(.L_x_68) ;  /* 0x000000b000017945 */ /* 0x000fe20003800000 */
[C---:B------:R-:W-:Y:S01]  /*3910*/  LEA R24, R14.reuse, UR51, 0x3 ;  /* 0x000000330e187c11 */ /* 0x040fe2000f8e18ff */
[----:B------:R-:W-:Y:S01]  /*3920*/  @!P1 IMAD R14, R14, 0x1000, R77 ;  /* 0x000010000e0e9824 */ /* 0x000fe200078e024d */
[----:B------:R-:W-:Y:S02]  /*3930*/  PLOP3.LUT P5, PT, PT, PT, PT, 0x8, 0x0 ;  /* 0x000000000000781c */ /* 0x000fe40003fae170 */
[----:B------:R-:W1:Y:S01]  /*3940*/  SYNCS.PHASECHK.TRANS64.TRYWAIT P4, [R24+URZ+0x80], R23 ;  /* 0x00008017180075a7 */ /* 0x000e62000808017f */
[----:B------:R-:W-:Y:S02]  /*3950*/  @!P1 PLOP3.LUT P5, PT, P3, PT, PT, 0x80, 0x0 ;  /* 0x000000000000981c */ /* 0x000fe40001faf070 */
[----:B------:R-:W-:-:S05]  /*3960*/  @!P1 LEA R14, R14, UR51, 0x1 ;  /* 0x000000330e0e9c11 */ /* 0x000fca000f8e08ff */
[C---:B------:R-:W-:Y:S02]  /*3970*/  @!P1 VIADD R12, R14.reuse, 0x200 ;  /* 0x000002000e0c9836 */ /* 0x040fe40000000000 */
[----:B------:R-:W-:-:S04]  /*3980*/  @!P1 VIADD R21, R14, 0x220 ;  /* 0x000002200e159836 */ /* 0x000fc80000000000 */
[----:B------:R-:W-:Y:S01]  /*3990*/  @P5 VIADD R21, R12, 0xffffffe0 ;  /* 0xffffffe00c155836 */ /* 0x000fe20000000000 */
[----:B-1----:R-:W-:Y:S06]  /*39a0*/  @!P4 BRA `(.L_x_69) ;  /* 0x000000380054c947 */ /* 0x002fec0003800000 */
.L_x_142:
[----:B------:R-:W-:Y:S05]  /*39b0*/  BSYNC B1 ;  /* 0x0000000000017941 */ /* 0x000fea0003800000 */
.L_x_68:
[----:B------:R-:W-:Y:S05]  /*39c0*/  @!P1 WARPSYNC.ALL ;  /* 0x0000000000009948 */ /* 0x000fea0003800000 */
[----:B------:R2:W3:Y:S04]  /*39d0*/  @!P1 LDSM.16.M88.4 R4, [R14+0x200] ;  /* 0x000200000e04983b */ /* 0x0004e80000000200 */
[----:B------:R2:W4:Y:S02]  /*39e0*/  @!P1 LDSM.16.M88.4 R8, [R21] ;  /* 0x000000001508983b */ /* 0x0005240000000200 */
.L_x_66:
[----:B------:R-:W-:Y:S05]  /*39f0*/  BSYNC B0 ;  /* 0x0000000000007941 */ /* 0x000fea0003800000 */
.L_x_65:
[C-C-:B------:R-:W-:Y:S01]  /*3a00*/  FFMA R40, R60.reuse, R40, R15.reuse ;  /* 0x000000283c287223 */ /* 0x140fe2000000000f */
[C-C-:B------:R-:W-:Y:S01]  /*3a10*/  FFMA R12, R60.reuse, R41, R15.reuse ;  /* 0x000000293c0c7223 */ /* 0x140fe2000000000f */
[C-C-:B------:R-:W-:Y:S01]  /*3a20*/  FFMA R44, R60.reuse, R44, R15.reuse ;  /* 0x0000002c3c2c7223 */ /* 0x140fe2000000000f */
[C-C-:B-1----:R-:W-:Y:S01]  /*3a30*/  FFMA R24, R60.reuse, R45, R15.reuse ;  /* 0x0000002d3c187223 */ /* 0x142fe2000000000f */
[C-C-:B------:R-:W-:Y:S01]  /*3a40*/  FFMA R48, R60.reuse, R48, R15.reuse ;  /* 0x000000303c307223 */ /* 0x140fe2000000000f */
[C-C-:B------:R-:W-:Y:S01]  /*3a50*/  FFMA R28, R60.reuse, R49, R15.reuse ;  /* 0x000000313c1c7223 */ /* 0x140fe2000000000f */
[C-C-:B------:R-:W-:Y:S01]  /*3a60*/  FFMA R52, R60.reuse, R52, R15.reuse ;  /* 0x000000343c347223 */ /* 0x140fe2000000000f */
[C---:B------:R-:W-:Y:S01]  /*3a70*/  FFMA R32, R60.reuse, R53, R15 ;  /* 0x000000353c207223 */ /* 0x040fe2000000000f */
[C-C-:B------:R-:W-:Y:S01]  /*3a80*/  FFMA R42, R60.reuse, R42, R13.reuse ;  /* 0x0000002a3c2a7223 */ /* 0x140fe2000000000d */
[C-C-:B--2---:R-:W-:Y:S01]  /*3a90*/  FFMA R14, R60.reuse, R43, R13.reuse ;  /* 0x0000002b3c0e7223 */ /* 0x144fe2000000000d */
[C-C-:B------:R-:W-:Y:S01]  /*3aa0*/  FFMA R46, R60.reuse, R46, R13.reuse ;  /* 0x0000002e3c2e7223 */ /* 0x140fe2000000000d */
[C-C-:B------:R-:W-:Y:S01]  /*3ab0*/  FFMA R26, R60.reuse, R47, R13.reuse ;  /* 0x0000002f3c1a7223 */ /* 0x140fe2000000000d */
[C-C-:B------:R-:W-:Y:S01]  /*3ac0*/  FFMA R50, R60.reuse, R50, R13.reuse ;  /* 0x000000323c327223 */ /* 0x140fe2000000000d */
[C-C-:B------:R-:W-:Y:S01]  /*3ad0*/  FFMA R30, R60.reuse, R51, R13.reuse ;  /* 0x000000333c1e7223 */ /* 0x140fe2000000000d */
[C-C-:B------:R-:W-:Y:S01]  /*3ae0*/  FFMA R54, R60.reuse, R54, R13.reuse ;  /* 0x000000363c367223 */ /* 0x140fe2000000000d */
[----:B------:R-:W-:Y:S01]  /*3af0*/  FFMA R34, R60, R55, R13 ;  /* 0x000000373c227223 */ /* 0x000fe2000000000d */
[--C-:B---3--:R-:W-:Y:S01]  /*3b00*/  HADD2.F32 R13, -RZ, R4.reuse.H0_H0 ;  /* 0x20000004ff0d7230 */ /* 0x108fe20000004100 */
[----:B------:R-:W-:Y:S05]  /*3b10*/  WARPSYNC.ALL ;  /* 0x0000000000007948 */ /* 0x000fea0003800000 */
[----:B------:R-:W-:-:S02]  /*3b20*/  HADD2.F32 R15, -RZ, R4.H1_H1 ;  /* 0x30000004ff0f7230 */ /* 0x000fc40000004100 */
[-C--:B------:R-:W-:Y:S01]  /*3b30*/  FFMA R13, R13, R65.reuse, R40 ;  /* 0x000000410d0d7223 */ /* 0x080fe20000000028 */
[--C-:B------:R-:W-:Y:S01]  /*3b40*/  HADD2.F32 R21, -RZ, R5.reuse.H0_H0 ;  /* 0x20000005ff157230 */ /* 0x100fe20000004100 */
[----:B------:R-:W-:Y:S01]  /*3b50*/  BSSY B0, `(.L_x_70) ;  /* 0x000003d000007945 */ /* 0x000fe20003800000 */
[----:B------:R-:W-:Y:S02]  /*3b60*/  IMAD.U32 R4, RZ, RZ, UR9 ;  /* 0x00000009ff047e24 */ /* 0x000fe4000f8e00ff */
[-C--:B------:R-:W-:Y:S01]  /*3b70*/  FFMA R12, R15, R65.reuse, R12 ;  /* 0x000000410f0c7223 */ /* 0x080fe2000000000c */
[----:B------:R-:W-:Y:S02]  /*3b80*/  HADD2.F32 R5, -RZ, R5.H1_H1 ;  /* 0x30000005ff057230 */ /* 0x000fe40000004100 */
[----:B------:R-:W-:Y:S01]  /*3b90*/  FFMA R21, R21, R65, R42 ;  /* 0x0000004115157223 */ /* 0x000fe2000000002a */
[----:B------:R-:W-:Y:S02]  /*3ba0*/  HADD2.F32 R27, -RZ, R7.H0_H0 ;  /* 0x20000007ff1b7230 */ /* 0x000fe40000004100 */
[----:B----4-:R-:W-:-:S02]  /*3bb0*/  HADD2.F32 R29, -RZ, R8.H0_H0 ;  /* 0x20000008ff1d7230 */ /* 0x010fc40000004100 */
[-C--:B------:R-:W-:Y:S01]  /*3bc0*/  FFMA R14, R5, R65.reuse, R14 ;  /* 0x00000041050e7223 */ /* 0x080fe2000000000e */
[----:B------:R-:W-:Y:S02]  /*3bd0*/  HADD2.F32 R31, -RZ, R8.H1_H1 ;  /* 0x30000008ff1f7230 */ /* 0x000fe40000004100 */
[-C--:B------:R-:W-:Y:S01]  /*3be0*/  FFMA R27, R27, R65.reuse, R46 ;  /* 0x000000411b1b7223 */ /* 0x080fe2000000002e */
[----:B------:R-:W-:Y:S02]  /*3bf0*/  HADD2.F32 R33, -RZ, R9.H0_H0 ;  /* 0x20000009ff217230 */ /* 0x000fe40000004100 */
[-C--:B------:R-:W-:Y:S01]  /*3c00*/  FFMA R29, R29, R65.reuse, R48 ;  /* 0x000000411d1d7223 */ /* 0x080fe20000000030 */
[--C-:B------:R-:W-:Y:S02]  /*3c10*/  HADD2.F32 R23, -RZ, R6.reuse.H0_H0 ;  /* 0x20000006ff177230 */ /* 0x100fe40000004100 */
[----:B------:R-:W-:Y:S01]  /*3c20*/  FFMA R28, R31, R65, R28 ;  /* 0x000000411f1c7223 */ /* 0x000fe2000000001c */
[----:B------:R-:W-:-:S02]  /*3c30*/  HADD2.F32 R25, -RZ, R6.H1_H1 ;  /* 0x30000006ff197230 */ /* 0x000fc40000004100 */
[-C--:B------:R-:W-:Y:S01]  /*3c40*/  FFMA R33, R33, R65.reuse, R50 ;  /* 0x0000004121217223 */ /* 0x080fe20000000032 */
[----:B------:R-:W-:Y:S02]  /*3c50*/  HADD2.F32 R7, -RZ, R7.H1_H1 ;  /* 0x30000007ff077230 */ /* 0x000fe40000004100 */
[-C--:B------:R-:W-:Y:S01]  /*3c60*/  FFMA R23, R23, R65.reuse, R44 ;  /* 0x0000004117177223 */ /* 0x080fe2000000002c */
[----:B------:R-:W-:Y:S02]  /*3c70*/  HADD2.F32 R9, -RZ, R9.H1_H1 ;  /* 0x30000009ff097230 */ /* 0x000fe40000004100 */
[-C--:B------:R-:W-:Y:S01]  /*3c80*/  FFMA R24, R25, R65.reuse, R24 ;  /* 0x0000004119187223 */ /* 0x080fe20000000018 */
[----:B------:R-:W-:Y:S02]  /*3c90*/  HADD2.F32 R39, -RZ, R11.H0_H0 ;  /* 0x2000000bff277230 */ /* 0x000fe40000004100 */
[----:B------:R-:W-:Y:S01]  /*3ca0*/  FFMA R26, R7, R65, R26 ;  /* 0x00000041071a7223 */ /* 0x000fe2000000001a */
[----:B------:R-:W-:-:S02]  /*3cb0*/  HADD2.F32 R35, -RZ, R10.H0_H0 ;  /* 0x2000000aff237230 */ /* 0x000fc40000004100 */
[-C--:B------:R-:W-:Y:S01]  /*3cc0*/  FFMA R30, R9, R65.reuse, R30 ;  /* 0x00000041091e7223 */ /* 0x080fe2000000001e */
[----:B------:R-:W-:Y:S02]  /*3cd0*/  HADD2.F32 R37, -RZ, R10.H1_H1 ;  /* 0x3000000aff257230 */ /* 0x000fe40000004100 */
[-C--:B------:R-:W-:Y:S01]  /*3ce0*/  FFMA R39, R39, R65.reuse, R54 ;  /* 0x0000004127277223 */ /* 0x080fe20000000036 */
[----:B------:R-:W-:Y:S02]  /*3cf0*/  HADD2.F32 R11, -RZ, R11.H1_H1 ;  /* 0x3000000bff0b7230 */ /* 0x000fe40000004100 */
[-C--:B------:R-:W-:Y:S01]  /*3d00*/  FFMA R35, R35, R65.reuse, R52 ;  /* 0x0000004123237223 */ /* 0x080fe20000000034 */
[----:B------:R-:W-:Y:S02]  /*3d10*/  IMAD R4, R4, 0x1000, R77 ;  /* 0x0000100004047824 */ /* 0x000fe400078e024d */
[----:B------:R-:W-:Y:S01]  /*3d20*/  FFMA R32, R37, R65, R32 ;  /* 0x0000004125207223 */ /* 0x000fe20000000020 */
[----:B------:R-:W-:Y:S01]  /*3d30*/  F2FP.F16.F32.PACK_AB R12, R12, R13 ;  /* 0x0000000d0c0c723e */ /* 0x000fe200000000ff */
[----:B------:R-:W-:Y:S01]  /*3d40*/  FFMA R34, R11, R65, R34 ;  /* 0x000000410b227223 */ /* 0x000fe20000000022 */
[----:B------:R-:W-:-:S02]  /*3d50*/  F2FP.F16.F32.PACK_AB R13, R14, R21 ;  /* 0x000000150e0d723e */ /* 0x000fc400000000ff */
[----:B------:R-:W-:Y:S02]  /*3d60*/  LEA R5, R4, UR51, 0x1 ;  /* 0x0000003304057c11 */ /* 0x000fe4000f8e08ff */
[----:B------:R-:W-:Y:S02]  /*3d70*/  F2FP.F16.F32.PACK_AB R28, R28, R29 ;  /* 0x0000001d1c1c723e */ /* 0x000fe400000000ff */
[----:B------:R-:W-:Y:S02]  /*3d80*/  F2FP.F16.F32.PACK_AB R14, R24, R23 ;  /* 0x00000017180e723e */ /* 0x000fe400000000ff */
[----:B------:R-:W-:Y:S02]  /*3d90*/  F2FP.F16.F32.PACK_AB R15, R26, R27 ;  /* 0x0000001b1a0f723e */ /* 0x000fe400000000ff */
[----:B------:R-:W-:Y:S02]  /*3da0*/  F2FP.F16.F32.PACK_AB R29, R30, R33 ;  /* 0x000000211e1d723e */ /* 0x000fe400000000ff */
[----:B------:R-:W-:Y:S01]  /*3db0*/  F2FP.F16.F32.PACK_AB R30, R32, R35 ;  /* 0x00000023201e723e */ /* 0x000fe200000000ff */
[----:B------:R1:W-:Y:S01]  /*3dc0*/  STSM.16.M88.4 [R5+0x200], R12 ;  /* 0x0002000c05007844 */ /* 0x0003e20000000200 */
[----:B------:R-:W-:-:S02]  /*3dd0*/  F2FP.F16.F32.PACK_AB R31, R34, R39 ;  /* 0x00000027221f723e */ /* 0x000fc400000000ff */
        /* <DEDUP_REMOVED lines=13> */
[----:B------:R-:W-:Y:S02]  /*3eb0*/  UIADD3 UR4, UR4, 0x200, URZ ;  /* 0x0000020004047890 */ /* 0x000fe4000fffe03f */
[----:B------:R-:W-:Y:S01]  /*3ec0*/  UIADD3.X UR13, URZ, UR57, URZ, UP0, !UPT ;  /* 0x000000393f0d7290 */ /* 0x000fe200087fe43f */
[----:B------:R-:W-:Y:S01]  /*3ed0*/  UMOV UR6, UR42 ;  /* 0x0000002a00067c82 */ /* 0x000fe20008000000 */
[----:B------:R-:W-:-:S07]  /*3ee0*/  UMOV UR7, UR43 ;  /* 0x0000002b00077c82 */ /* 0x000fce0008000000 */
[----:B------:R2:W-:Y:S01]  /*3ef0*/  UTMASTG.3D [UR4], [UR12] ;  /* 0x000000040c0073b5 */ /* 0x0005e20008010000 */
[----:B------:R0:W-:Y:S01]  /*3f00*/  UTMACMDFLUSH ;  /* 0x00000000000079b7 */ /* 0x0001e20000000000 */
[----:B--2---:R-:W-:-:S04]  /*3f10*/  DEPBAR.LE SB0, 0x1 ;  /* 0x000080400000791a */ /* 0x004fc80000000000 */
.L_x_71:
[----:B------:R-:W-:Y:S05]  /*3f20*/  BSYNC B0 ;  /* 0x0000000000007941 */ /* 0x000fea0003800000 */
.L_x_70:
[----:B------:R-:W-:Y:S06]  /*3f30*/  BAR.SYNC.DEFER_BLOCKING 0x1, 0x100 ;  /* 0x0044000000007b1d */ /* 0x000fec0000010000 */
[----:B------:R-:W-:Y:S04]  /*3f40*/  BSSY B0, `(.L_x_72) ;  /* 0x0000009000007945 */ /* 0x000fe80003800000 */
[----:B------:R-:W-:Y:S05]  /*3f50*/  @!P0 BRA `(.L_x_73) ;  /* 0x00000000001c8947 */ /* 0x000fea0003800000 */
[----:B------:R-:W-:-:S13]  /*3f60*/  ISETP.NE.AND P0, PT, R73, 0x3, PT ;  /* 0x000000034900780c */ /* 0x000fda0003f05270 */
[----:B------:R-:W-:Y:S05]  /*3f70*/  @!P0 BRA `(.L_x_74) ;  /* 0x0000000000048947 */ /* 0x000fea0003800000 */
[----:B------:R-:W-:Y:S01]  /*3f80*/  BPT.TRAP 0x1 ;  /* 0x000000040000795c */ /* 0x000fe20000300000 */
.L_x_74:
[----:B------:R-:W-:-:S04]  /*3f90*/  ULEA UR4, UR36, UR51, 0x3 ;  /* 0x0000003324047291 */ /* 0x000fc8000f8e183f */
[----:B------:R-:W-:-:S04]  /*3fa0*/  UIADD3 UR4, UR4, 0x98, URZ ;  /* 0x0000009804047890 */ /* 0x000fc8000fffe03f */
[----:B------:R-:W-:-:S09]  /*3fb0*/  UPRMT UR4, UR50, 0x654, UR4 ;  /* 0x0000065432047896 */ /* 0x000fd20008000004 */
[----:B------:R-:W-:Y:S03]  /*3fc0*/  SYNCS.ARRIVE.TRANS64.RED.A1T0 RZ, [UR4], RZ ;  /* 0x000000ffffff79a7 */ /* 0x000fe60008100404 */
.L_x_73:
[----:B------:R-:W-:Y:S05]  /*3fd0*/  BSYNC B0 ;  /* 0x0000000000007941 */ /* 0x000fea0003800000 */
.L_x_72:
[----:B------:R-:W-:Y:S01]  /*3fe0*/  IADD3 R16, P0, R16, UR52, RZ ;  /* 0x0000003410107c10 */ /* 0x000fe2000ff1e0ff */
[----:B------:R-:W-:Y:S01]  /*3ff0*/  ULDC.64 UR4, c[0x0][0x8f8] ;  /* 0x00023e0000047ab9 */ /* 0x000fe20000000a00 */
[----:B------:R-:W-:Y:S01]  /*4000*/  UIADD3 UR36, UR36, 0x1, URZ ;  /* 0x0000000124247890 */ /* 0x000fe2000fffe03f */
[----:B------:R-:W-:Y:S01]  /*4010*/  PRMT R4, RZ, 0x7610, R4 ;  /* 0x00007610ff047816 */ /* 0x000fe20000000004 */
[----:B------:R-:W-:Y:S01]  /*4020*/  UMOV UR43, 0xffffffff ;  /* 0xffffffff002b7882 */ /* 0x000fe20000000000 */
[----:B------:R-:W-:Y:S01]  /*4030*/  IADD3.X R17, R17, UR45, RZ, P0, !PT ;  /* 0x0000002d11117c10 */ /* 0x000fe200087fe4ff */
[----:B------:R-:W-:Y:S01]  /*4040*/  UISETP.NE.AND UP0, UPT, UR36, 0x3, UPT ;  /* 0x000000032400788c */ /* 0x000fe2000bf05270 */
[----:B------:R-:W-:Y:S01]  /*4050*/  ISETP.GE.U32.AND P0, PT, R16, UR4, PT ;  /* 0x0000000410007c0c */ /* 0x000fe2000bf06070 */
[----:B------:R-:W-:Y:S02]  /*4060*/  IMAD.MOV.U32 R64, RZ, RZ, -0x1 ;  /* 0xffffffffff407424 */ /* 0x000fe400078e00ff */
[----:B------:R-:W-:Y:S01]  /*4070*/  USEL UR36, UR36, URZ, UP0 ;  /* 0x0000003f24247287 */ /* 0x000fe20008000000 */
[----:B------:R-:W-:Y:S01]  /*4080*/  ISETP.GE.U32.AND.EX P0, PT, R17, UR5, PT, P0 ;  /* 0x0000000511007c0c */ /* 0x000fe2000bf06100 */
[----:B------:R-:W-:-:S12]  /*4090*/  IMAD.MOV.U32 R66, RZ, RZ, -0x1 ;  /* 0xffffffffff427424 */ /* 0x000fd800078e00ff */
[----:B------:R-:W-:Y:S05]  /*40a0*/  @P0 BRA `(.L_x_75) ;  /* 0x0000000400600947 */ /* 0x000fea0003800000 */
[----:B------:R-:W2:Y:S01]  /*40b0*/  LDC.64 R10, c[0x0][0x8d0] ;  /* 0x00023400ff0a7b82 */ /* 0x000ea20000000a00 */
[----:B------:R-:W3:Y:S01]  /*40c0*/  S2R R23, SR_CTAID.X ;  /* 0x0000000000177919 */ /* 0x000ee20000002500 */
[----:B------:R-:W-:Y:S02]  /*40d0*/  IMAD.MOV.U32 R8, RZ, RZ, R16 ;  /* 0x000000ffff087224 */ /* 0x000fe400078e0010 */
[----:B------:R-:W-:-:S04]  /*40e0*/  IMAD.MOV.U32 R9, RZ, RZ, R17 ;  /* 0x000000ffff097224 */ /* 0x000fc800078e0011 */
[----:B-1----:R-:W1:Y:S08]  /*40f0*/  LDC R12, c[0x0][0x8d8] ;  /* 0x00023600ff0c7b82 */ /* 0x002e700000000800 */
[----:B------:R-:W4:Y:S01]  /*4100*/  LDC.64 R20, c[0x0][0x8c8] ;  /* 0x00023200ff147b82 */ /* 0x000f220000000a00 */
[----:B--2---:R-:W-:-:S04]  /*4110*/  ISETP.NE.U32.AND P0, PT, R10, RZ, PT ;  /* 0x000000ff0a00720c */ /* 0x004fc80003f05070 */
[----:B------:R-:W-:-:S13]  /*4120*/  ISETP.NE.AND.EX P0, PT, R11, RZ, PT, P0 ;  /* 0x000000ff0b00720c */ /* 0x000fda0003f05300 */
[----:B-1-34-:R-:W-:Y:S05]  /*4130*/  @!P0 BRA `(.L_x_76) ;  /* 0x0000000000288947 */ /* 0x01afea0003800000 */
        /* <DEDUP_REMOVED lines=10> */
.L_x_76:
[----:B------:R-:W1:Y:S01]  /*41e0*/  S2R R24, SR_CTAID.Y ;  /* 0x0000000000187919 */ /* 0x000e620000002600 */
[-CC-:B------:R-:W-:Y:S01]  /*41f0*/  SHF.R.U64 R31, R8, R12.reuse, R9.reuse ;  /* 0x0000000c081f7219 */ /* 0x180fe20000001209 */
[----:B------:R-:W2:Y:S01]  /*4200*/  LDC.64 R14, c[0x0][0x8e8] ;  /* 0x00023a00ff0e7b82 */ /* 0x000ea20000000a00 */
[----:B------:R-:W-:Y:S01]  /*4210*/  SHF.R.U32.HI R4, RZ, R12, R9 ;  /* 0x0000000cff047219 */ /* 0x000fe20000011609 */
[----:B------:R-:W-:Y:S01]  /*4220*/  ULDC UR4, c[0x0][0x150] ;  /* 0x0000540000047ab9 */ /* 0x000fe20000000800 */
[----:B------:R-:W-:Y:S01]  /*4230*/  IADD3 R7, P0, RZ, -R31, RZ ;  /* 0x8000001fff077210 */ /* 0x000fe20007f1e0ff */
[----:B------:R-:W-:Y:S01]  /*4240*/  IMAD.MOV.U32 R11, RZ, RZ, -0x1 ;  /* 0xffffffffff0b7424 */ /* 0x000fe200078e00ff */
[----:B------:R-:W-:-:S03]  /*4250*/  I2FP.F32.U32 R9, R23 ;  /* 0x0000001700097245 */ /* 0x000fc60000201000 */
[----:B------:R-:W3:Y:S01]  /*4260*/  LDC R8, c[0x0][0x8c0] ;  /* 0x00023000ff087b82 */ /* 0x000ee20000000800 */
[----:B------:R-:W-:Y:S02]  /*4270*/  IMAD.X R5, RZ, RZ, ~R4, P0 ;  /* 0x000000ffff057224 */ /* 0x000fe400000e0e04 */
[----:B------:R-:W-:Y:S01]  /*4280*/  FMUL R9, R9, UR4 ;  /* 0x0000000409097c20 */ /* 0x000fe20008400000 */
[----:B------:R-:W-:Y:S01]  /*4290*/  ULDC UR4, c[0x0][0x154] ;  /* 0x0000550000047ab9 */ /* 0x000fe20000000800 */
[-C--:B------:R-:W-:Y:S02]  /*42a0*/  IMAD R6, R5, R20.reuse, RZ ;  /* 0x0000001405067224 */ /* 0x080fe400078e02ff */
[C---:B------:R-:W-:Y:S01]  /*42b0*/  IMAD.WIDE.U32 R4, R7.reuse, R20, R16 ;  /* 0x0000001407047225 */ /* 0x040fe200078e0010 */
[----:B------:R-:W4:Y:S01]  /*42c0*/  LDC R26, c[0x0][0x900] ;  /* 0x00024000ff1a7b82 */ /* 0x000f220000000800 */
[----:B------:R-:W5:Y:S02]  /*42d0*/  F2I.U32.TRUNC.NTZ R9, R9 ;  /* 0x0000000900097305 */ /* 0x000f64000020f000 */
[----:B------:R-:W-:-:S04]  /*42e0*/  IMAD R7, R7, R21, R6 ;  /* 0x0000001507077224 */ /* 0x000fc800078e0206 */
[----:B------:R-:W-:Y:S01]  /*42f0*/  IMAD.IADD R5, R5, 0x1, R7 ;  /* 0x0000000105057824 */ /* 0x000fe200078e0207 */
[----:B------:R-:W4:Y:S01]  /*4300*/  LDC R20, c[0x0][0x8b0] ;  /* 0x00022c00ff147b82 */ /* 0x000f220000000800 */
[----:B--2---:R-:W-:-:S04]  /*4310*/  ISETP.NE.U32.AND P0, PT, R14, RZ, PT ;  /* 0x000000ff0e00720c */ /* 0x004fc80003f05070 */
[----:B------:R-:W-:-:S03]  /*4320*/  ISETP.NE.AND.EX P0, PT, R15, RZ, PT, P0 ;  /* 0x000000ff0f00720c */ /* 0x000fc60003f05300 */
[----:B------:R-:W2:Y:S01]  /*4330*/  LDC R6, c[0x0][0x144] ;  /* 0x00005100ff067b82 */ /* 0x000ea20000000800 */
[----:B---3--:R-:W-:Y:S01]  /*4340*/  SHF.R.U64 R12, R4, R8, R5 ;  /* 0x00000008040c7219 */ /* 0x008fe20000001205 */
[----:B-----5:R-:W-:Y:S01]  /*4350*/  IMAD.MOV R9, RZ, RZ, -R9 ;  /* 0x000000ffff097224 */ /* 0x020fe200078e0a09 */
[----:B-1----:R-:W-:Y:S02]  /*4360*/  I2FP.F32.U32 R4, R24 ;  /* 0x0000001800047245 */ /* 0x002fe40000201000 */
[----:B------:R-:W-:-:S03]  /*4370*/  SHF.R.U32.HI R5, RZ, R8, R5 ;  /* 0x00000008ff057219 */ /* 0x000fc60000011605 */
[----:B------:R-:W1:Y:S01]  /*4380*/  LDC R21, c[0x0][0x148] ;  /* 0x00005200ff157b82 */ /* 0x000e620000000800 */
[----:B------:R-:W-:Y:S01]  /*4390*/  FMUL R7, R4, UR4 ;  /* 0x0000000404077c20 */ /* 0x000fe20008400000 */
[----:B----4-:R-:W-:-:S04]  /*43a0*/  SHF.L.U32 R11, R11, R26, RZ ;  /* 0x0000001a0b0b7219 */ /* 0x010fc800000006ff */
[----:B------:R-:W-:Y:S02]  /*43b0*/  LOP3.LUT R27, RZ, R11, RZ, 0x33, !PT ;  /* 0x0000000bff1b7212 */ /* 0x000fe400078e33ff */
[----:B------:R-:W3:Y:S01]  /*43c0*/  LDC R25, c[0x0][0x8a8] ;  /* 0x00022a00ff197b82 */ /* 0x000ee20000000800 */
[-CC-:B------:R-:W-:Y:S02]  /*43d0*/  SHF.R.U64 R10, R12, R20.reuse, R5.reuse ;  /* 0x000000140c0a7219 */ /* 0x180fe40000001205 */
[----:B------:R-:W-:Y:S02]  /*43e0*/  SHF.R.U32.HI R5, RZ, R20, R5 ;  /* 0x00000014ff057219 */ /* 0x000fe40000011605 */
[----:B------:R4:W1:Y:S02]  /*43f0*/  F2I.U32.TRUNC.NTZ R20, R7 ;  /* 0x0000000700147305 */ /* 0x000864000020f000 */
[-CC-:B------:R-:W-:Y:S01]  /*4400*/  SHF.R.U64 R13, R10, R26.reuse, R5.reuse ;  /* 0x0000001a0a0d7219 */ /* 0x180fe20000001205 */
[----:B------:R-:W1:Y:S01]  /*4410*/  LDC R28, c[0x0][0x8f0] ;  /* 0x00023c00ff1c7b82 */ /* 0x000e620000000800 */
[-C--:B------:R-:W-:Y:S01]  /*4420*/  SHF.R.U32.HI R5, RZ, R26.reuse, R5 ;  /* 0x0000001aff057219 */ /* 0x080fe20000011605 */
[----:B--2---:R-:W-:Y:S01]  /*4430*/  IMAD R23, R6, R9, R23 ;  /* 0x0000000906177224 */ /* 0x004fe200078e0217 */
[----:B------:R-:W-:Y:S01]  /*4440*/  SHF.L.U32 R26, R3, R26, RZ ;  /* 0x0000001a031a7219 */ /* 0x000fe200000006ff */
[----:B------:R-:W-:-:S04]  /*4450*/  IMAD.MOV.U32 R4, RZ, RZ, R13 ;  /* 0x000000ffff047224 */ /* 0x000fc800078e000d */
[----:B------:R-:W2:Y:S08]  /*4460*/  LDC R29, c[0x0][0x8e0] ;  /* 0x00023800ff1d7b82 */ /* 0x000eb00000000800 */
[----:B------:R-:W1:Y:S01]  /*4470*/  LDC R30, c[0x0][0x8b8] ;  /* 0x00022e00ff1e7b82 */ /* 0x000e620000000800 */
[----:B----4-:R-:W-:Y:S05]  /*4480*/  @!P0 BRA `(.L_x_77) ;  /* 0x0000000000288947 */ /* 0x010fea0003800000 */
[----:B------:R-:W4:Y:S02]  /*4490*/  LDC R4, c[0x0][0x8f4] ;  /* 0x00023d00ff047b82 */ /* 0x000f240000000800 */
[----:B----4-:R-:W-:-:S05]  /*44a0*/  IADD3 R3, P0, R13, R4, RZ ;  /* 0x000000040d037210 */ /* 0x010fca0007f1e0ff */
        /* <DEDUP_REMOVED lines=8> */
.L_x_77:
[----:B------:R-:W-:Y:S01]  /*4530*/  ISETP.NE.AND P0, PT, R2, 0x1, PT ;  /* 0x000000010200780c */ /* 0x000fe20003f05270 */
[----:B-1----:R-:W-:Y:S01]  /*4540*/  IMAD.MOV R20, RZ, RZ, -R20 ;  /* 0x000000ffff147224 */ /* 0x002fe200078e0a14 */
[----:B------:R-:W-:Y:S01]  /*4550*/  SHF.R.U64 R3, R4, R28, R5 ;  /* 0x0000001c04037219 */ /* 0x000fe20000001205 */
[----:B---3--:R-:W-:Y:S01]  /*4560*/  VIADD R5, R25, 0xffffffff ;  /* 0xffffffff19057836 */ /* 0x008fe20000000000 */
[----:B------:R-:W-:Y:S02]  /*4570*/  LOP3.LUT R64, R10, R27, RZ, 0xc0, !PT ;  /* 0x0000001b0a407212 */ /* 0x000fe400078ec0ff */
[----:B------:R-:W-:Y:S01]  /*4580*/  R2UR UR43, R31 ;  /* 0x000000001f2b72ca */ /* 0x000fe200000e0000 */
[----:B------:R-:W-:Y:S01]  /*4590*/  IMAD.MOV R4, RZ, RZ, -R3 ;  /* 0x000000ffff047224 */ /* 0x000fe200078e0a03 */
[----:B------:R-:W-:Y:S01]  /*45a0*/  LOP3.LUT R12, R12, R5, RZ, 0xc0, !PT ;  /* 0x000000050c0c7212 */ /* 0x000fe200078ec0ff */
[----:B------:R-:W-:Y:S02]  /*45b0*/  IMAD R64, R26, R3, R64 ;  /* 0x000000031a407224 */ /* 0x000fe400078e0240 */
[----:B--2---:R-:W-:-:S02]  /*45c0*/  IMAD R3, R4, R29, R13 ;  /* 0x0000001d04037224 */ /* 0x004fc400078e020d */
[----:B------:R-:W-:Y:S02]  /*45d0*/  @P0 IMAD R23, R21, R20, R24 ;  /* 0x0000001415170224 */ /* 0x000fe400078e0218 */
[----:B------:R-:W-:Y:S02]  /*45e0*/  IMAD R3, R3, R25, R12 ;  /* 0x0000001903037224 */ /* 0x000fe400078e020c */
[----:B------:R-:W-:Y:S02]  /*45f0*/  IMAD R64, R64, R30, R23 ;  /* 0x0000001e40407224 */ /* 0x000fe400078e0217 */
[----:B------:R-:W-:-:S03]  /*4600*/  IMAD.MOV.U32 R4, RZ, RZ, 0x1 ;  /* 0x00000001ff047424 */ /* 0x000fc600078e00ff */
[----:B------:R-:W-:Y:S02]  /*4610*/  SEL R66, R3, R64, !P0 ;  /* 0x0000004003427207 */ /* 0x000fe40004000000 */
[----:B------:R-:W-:-:S07]  /*4620*/  SEL R64, R64, R3, !P0 ;  /* 0x0000000340407207 */ /* 0x000fce0004000000 */
.L_x_75:
[----:B------:R-:W-:Y:S01]  /*4630*/  UIADD3 UR47, UR9, 0x1, URZ ;  /* 0x00000001092f7890 */ /* 0x000fe2000fffe03f */
[----:B------:R-:W-:Y:S01]  /*4640*/  LOP3.LUT P0, RZ, R4, 0xff, RZ, 0xc0, !PT ;  /* 0x000000ff04ff7812 */ /* 0x000fe2000780c0ff */
[----:B------:R-:W-:Y:S01]  /*4650*/  ULOP3.LUT UR39, UR8, 0x7, URZ, 0xc0, !UPT ;  /* 0x0000000708277892 */ /* 0x000fe2000f8ec03f */
[----:B------:R-:W-:Y:S01]  /*4660*/  IMAD.MOV.U32 R65, RZ, RZ, R0 ;  /* 0x000000ffff417224 */ /* 0x000fe200078e0000 */
[----:B------:R-:W-:Y:S02]  /*4670*/  UISETP.NE.AND UP0, UPT, UR47, 0x3, UPT ;  /* 0x000000032f00788c */ /* 0x000fe4000bf05270 */
[----:B------:R-:W-:Y:S02]  /*4680*/  UIADD3 UR37, UR37, 0x2, URZ ;  /* 0x0000000225257890 */ /* 0x000fe4000fffe03f */
[----:B------:R-:W-:Y:S02]  /*4690*/  USEL UR48, URZ, 0x1, UP0 ;  /* 0x000000013f307887 */ /* 0x000fe40008000000 */
[----:B------:R-:W-:-:S02]  /*46a0*/  USEL UR47, UR47, URZ, UP0 ;  /* 0x0000003f2f2f7287 */ /* 0x000fc40008000000 */
[----:B------:R-:W-:Y:S02]  /*46b0*/  ULOP3.LUT UR48, UR10, UR48, URZ, 0x3c, !UPT ;  /* 0x000000300a307292 */ /* 0x000fe4000f8e3c3f */
[----:B------:R-:W-:Y:S10]  /*46c0*/  @P0 BRA `(.L_x_78) ;  /* 0xffffffd000380947 */ /* 0x000ff4000383ffff */
[----:B------:R-:W-:-:S13]  /*46d0*/  PLOP3.LUT P0, PT, PT, PT, PT, 0x8, 0x0 ;  /* 0x000000000000781c */ /* 0x000fda0003f0e170 */
.L_x_22:
[----:B------:R-:W-:Y:S05]  /*46e0*/  @P0 BRA `(.L_x_14) ;  /* 0x0000002800bc0947 */ /* 0x000fea0003800000 */
[----:B------:R-:W-:Y:S01]  /*46f0*/  ULDC.64 UR6, c[0x0][0x588] ;  /* 0x0001620000067ab9 */ /* 0x000fe20000000a00 */
[----:B------:R-:W-:Y:S01]  /*4700*/  ISETP.NE.U32.AND P1, PT, R74, RZ, PT ;  /* 0x000000ff4a00720c */ /* 0x000fe20003f25070 */
[----:B------:R-:W-:-:S04]  /*4710*/  DEPBAR.LE SB0, 0x0 ;  /* 0x000080000000791a */ /* 0x000fc80000000000 */
[----:B------:R-:W-:Y:S01]  /*4720*/  ISETP.NE.U32.AND P0, PT, RZ, UR6, PT ;  /* 0x00000006ff007c0c */ /* 0x000fe2000bf05070 */
[----:B------:R-:W-:Y:S01]  /*4730*/  BSSY B0, `(.L_x_79) ;  /* 0x0000015000007945 */ /* 0x000fe20003800000 */
[----:B------:R-:W-:Y:S02]  /*4740*/  ISETP.NE.AND.EX P1, PT, R75, RZ, PT, P1 ;  /* 0x000000ff4b00720c */ /* 0x000fe40003f25310 */
[----:B------:R-:W-:-:S13]  /*4750*/  ISETP.NE.AND.EX P0, PT, RZ, UR7, PT, P0 ;  /* 0x00000007ff007c0c */ /* 0x000fda000bf05300 */
[----:B------:R-:W-:Y:S05]  /*4760*/  @P0 BRA P1, `(.L_x_80) ;  /* 0x0000000000440947 */ /* 0x000fea0000800000 */
[----:B------:R-:W-:-:S04]  /*4770*/  ISETP.NE.U32.AND P0, PT, R74, RZ, PT ;  /* 0x000000ff4a00720c */ /* 0x000fc80003f05070 */
[----:B------:R-:W-:-:S13]  /*4780*/  ISETP.NE.AND.EX P0, PT, R75, RZ, PT, P0 ;  /* 0x000000ff4b00720c */ /* 0x000fda0003f05300 */
[----:B------:R-:W-:Y:S05]  /*4790*/  @!P0 BRA `(.L_x_81) ;  /* 0x00000000002c8947 */ /* 0x000fea0003800000 */
[----:B------:R-:W-:-:S13]  /*47a0*/  LOP3.LUT P0, RZ, R58, 0xff, RZ, 0xc0, !PT ;  /* 0x000000ff3aff7812 */ /* 0x000fda000780c0ff */
[----:B------:R-:W-:Y:S05]  /*47b0*/  @!P0 BRA `(.L_x_82) ;  /* 0x0000000000108947 */ /* 0x000fea0003800000 */
[----:B-----5:R-:W-:-:S13]  /*47c0*/  FSETP.NEU.AND P0, PT, R59, RZ, PT ;  /* 0x000000ff3b00720b */ /* 0x020fda0003f0d000 */
[----:B------:R-:W-:Y:S05]  /*47d0*/  @!P0 BREAK B0 ;  /* 0x0000000000008942 */ /* 0x000fea0003800000 */
[----:B------:R-:W-:Y:S05]  /*47e0*/  @P0 BRA `(.L_x_80) ;  /* 0x0000000000240947 */ /* 0x000fea0003800000 */
[----:B------:R-:W-:Y:S05]  /*47f0*/  BRA `(.L_x_14) ;  /* 0x0000002800787947 */ /* 0x000fea0003800000 */
.L_x_82:
[----:B------:R-:W-:-:S04]  /*4800*/  ISETP.NE.U32.AND P0, PT, RZ, UR6, PT ;  /* 0x00000006ff007c0c */ /* 0x000fc8000bf05070 */
[----:B------:R-:W-:-:S13]  /*4810*/  ISETP.NE.AND.EX P0, PT, RZ, UR7, PT, P0 ;  /* 0x00000007ff007c0c */ /* 0x000fda000bf05300 */
[----:B------:R-:W-:Y:S05]  /*4820*/  @!P0 BREAK B0 ;  /* 0x0000000000008942 */ /* 0x000fea0003800000 */
[----:B------:R-:W-:Y:S05]  /*4830*/  @P0 BRA `(.L_x_80) ;  /* 0x0000000000100947 */ /* 0x000fea0003800000 */
[----:B------:R-:W-:Y:S05]  /*4840*/  BRA `(.L_x_14) ;  /* 0x0000002800647947 */ /* 0x000fea0003800000 */
.L_x_81:
[----:B-----5:R-:W-:-:S13]  /*4850*/  FSETP.NEU.AND P0, PT, R59, RZ, PT ;  /* 0x000000ff3b00720b */ /* 0x020fda0003f0d000 */
[----:B------:R-:W-:Y:S05]  /*4860*/  @!P0 BREAK B0 ;  /* 0x0000000000008942 */ /* 0x000fea0003800000 */
[----:B------:R-:W-:Y:S05]  /*4870*/  @!P0 BRA `(.L_x_14) ;  /* 0x0000002800588947 */ /* 0x000fea0003800000 */
.L_x_80:
[----:B-1----:R-:W-:Y:S05]  /*4880*/  BSYNC B0 ;  /* 0x0000000000007941 */ /* 0x002fea0003800000 */
.L_x_79:
[----:B------:R-:W-:-:S04]  /*4890*/  LOP3.LUT R19, R19, 0x1, RZ, 0xfc, !PT ;  /* 0x0000000113137812 */ /* 0x000fc800078efcff */
[----:B------:R-:W-:-:S13]  /*48a0*/  ISETP.NE.AND P0, PT, R19, 0x3, PT ;  /* 0x000000031300780c */ /* 0x000fda0003f05270 */
[----:B------:R-:W-:Y:S05]  /*48b0*/  @!P0 BRA `(.L_x_83) ;  /* 0x0000000000048947 */ /* 0x000fea0003800000 */
[----:B------:R-:W-:Y:S01]  /*48c0*/  BPT.TRAP 0x1 ;  /* 0x000000040000795c */ /* 0x000fe20000300000 */
.L_x_83:
[----:B------:R-:W1:Y:S01]  /*48d0*/  S2UR UR5, SR_CgaCtaId ;  /* 0x00000000000579c3 */ /* 0x000e620000008800 */
[----:B------:R-:W-:Y:S02]  /*48e0*/  UMOV UR4, 0x400 ;  /* 0x0000040000047882 */ /* 0x000fe40000000000 */
[----:B-1----:R-:W-:-:S04]  /*48f0*/  ULEA UR4, UR5, UR4, 0x18 ;  /* 0x0000000405047291 */ /* 0x002fc8000f8ec03f */
[----:B------:R-:W-:-:S04]  /*4900*/  ULEA UR4, UR36, UR4, 0x3 ;  /* 0x0000000424047291 */ /* 0x000fc8000f8e183f */
[----:B------:R-:W-:-:S04]  /*4910*/  UIADD3 UR4, UR4, 0x98, URZ ;  /* 0x0000009804047890 */ /* 0x000fc8000fffe03f */
[----:B------:R-:W-:-:S09]  /*4920*/  UPRMT UR4, UR5, 0x654, UR4 ;  /* 0x0000065405047896 */ /* 0x000fd20008000004 */
[----:B------:R-:W-:Y:S01]  /*4930*/  SYNCS.ARRIVE.TRANS64.RED.A1T0 RZ, [UR4], RZ ;  /* 0x000000ffffff79a7 */ /* 0x000fe20008100404 */
[----:B------:R-:W-:Y:S05]  /*4940*/  BRA `(.L_x_14) ;  /* 0x0000002800247947 */ /* 0x000fea0003800000 */
.L_x_13:
[----:B------:R-:W-:Y:S01]  /*4950*/  ULDC.64 UR4, c[0x0][0x8f8] ;  /* 0x00023e0000047ab9 */ /* 0x000fe20000000a00 */
[----:B------:R-:W-:Y:S01]  /*4960*/  PRMT R10, RZ, 0x7610, R10 ;  /* 0x00007610ff0a7816 */ /* 0x000fe2000000000a */
[----:B------:R-:W-:Y:S01]  /*4970*/  IMAD.MOV.U32 R20, RZ, RZ, -0x1 ;  /* 0xffffffffff147424 */ /* 0x000fe200078e00ff */
[----:B------:R-:W-:Y:S01]  /*4980*/  ISETP.GE.U32.AND P0, PT, R16, UR4, PT ;  /* 0x0000000410007c0c */ /* 0x000fe2000bf06070 */
[----:B------:R-:W-:Y:S02]  /*4990*/  IMAD.MOV.U32 R13, RZ, RZ, -0x1 ;  /* 0xffffffffff0d7424 */ /* 0x000fe400078e00ff */
[----:B------:R-:W-:Y:S01]  /*49a0*/  IMAD.MOV.U32 R12, RZ, RZ, -0x1 ;  /* 0xffffffffff0c7424 */ /* 0x000fe200078e00ff */
[----:B------:R-:W-:-:S13]  /*49b0*/  ISETP.GE.U32.AND.EX P0, PT, R17, UR5, PT, P0 ;  /* 0x0000000511007c0c */ /* 0x000fda000bf06100 */
        /* <DEDUP_REMOVED lines=19> */
.L_x_85:
[----:B------:R-:W2:Y:S01]  /*4af0*/  LDC.64 R30, c[0x0][0x8e8] ;  /* 0x00023a00ff1e7b82 */ /* 0x000ea20000000a00 */
[-CC-:B------:R-:W-:Y:S01]  /*4b00*/  SHF.R.U64 R24, R14, R26.reuse, R15.reuse ;  /* 0x0000001a0e187219 */ /* 0x180fe2000000120f */
[----:B------:R-:W-:Y:S01]  /*4b10*/  ULDC UR4, c[0x0][0x900] ;  /* 0x0002400000047ab9 */ /* 0x000fe20000000800 */
[----:B------:R-:W-:Y:S02]  /*4b20*/  SHF.R.U32.HI R10, RZ, R26, R15 ;  /* 0x0000001aff0a7219 */ /* 0x000fe4000001160f */
        /* <DEDUP_REMOVED lines=35> */
.L_x_86:
[----:B------:R-:W-:Y:S01]  /*4d60*/  ISETP.NE.AND P0, PT, R2, 0x1, PT ;  /* 0x000000010200780c */ /* 0x000fe20003f05270 */
[----:B------:R-:W-:Y:S01]  /*4d70*/  USHF.L.U32 UR4, UR46, UR4, URZ ;  /* 0x000000042e047299 */ /* 0x000fe2000800063f */
[----:B--2---:R-:W-:Y:S01]  /*4d80*/  SHF.R.U64 R10, R10, R28, R11 ;  /* 0x0000001c0a0a7219 */ /* 0x004fe2000000120b */
[----:B------:R-:W-:Y:S01]  /*4d90*/  VIADD R13, R27, 0xffffffff ;  /* 0xffffffff1b0d7836 */ /* 0x000fe20000000000 */
[----:B------:R-:W-:Y:S01]  /*4da0*/  LOP3.LUT R7, R25, R32, RZ, 0xc0, !PT ;  /* 0x0000002019077212 */ /* 0x000fe200078ec0ff */
[----:B------:R-:W-:Y:S02]  /*4db0*/  IMAD.MOV.U32 R12, RZ, RZ, R24 ;  /* 0x000000ffff0c7224 */ /* 0x000fe400078e0018 */
[----:B------:R-:W-:Y:S02]  /*4dc0*/  IMAD.MOV R11, RZ, RZ, -R10 ;  /* 0x000000ffff0b7224 */ /* 0x000fe400078e0a0a */
[----:B------:R-:W-:Y:S02]  /*4dd0*/  IMAD R7, R10, UR4, R7 ;  /* 0x000000040a077c24 */ /* 0x000fe4000f8e0207 */
[----:B------:R-:W-:-:S02]  /*4de0*/  IMAD.MOV.U32 R10, RZ, RZ, 0x1 ;  /* 0x00000001ff0a7424 */ /* 0x000fc400078e00ff */
[----:B------:R-:W-:Y:S01]  /*4df0*/  @P0 IMAD R8, R9, R23, R6 ;  /* 0x0000001709080224 */ /* 0x000fe200078e0206 */
[----:B------:R-:W-:Y:S01]  /*4e00*/  LOP3.LUT R9, R20, R13, RZ, 0xc0, !PT ;  /* 0x0000000d14097212 */ /* 0x000fe200078ec0ff */
[----:B---3--:R-:W-:Y:S02]  /*4e10*/  IMAD R6, R11, R29, R26 ;  /* 0x0000001d0b067224 */ /* 0x008fe400078e021a */
[----:B----4-:R-:W-:Y:S02]  /*4e20*/  IMAD R8, R7, R33, R8 ;  /* 0x0000002107087224 */ /* 0x010fe400078e0208 */
[----:B------:R-:W-:-:S05]  /*4e30*/  IMAD R7, R6, R27, R9 ;  /* 0x0000001b06077224 */ /* 0x000fca00078e0209 */
[----:B------:R-:W-:Y:S02]  /*4e40*/  SEL R13, R7, R8, !P0 ;  /* 0x00000008070d7207 */ /* 0x000fe40004000000 */
[----:B------:R-:W-:-:S07]  /*4e50*/  SEL R20, R8, R7, !P0 ;  /* 0x0000000708147207 */ /* 0x000fce0004000000 */
.L_x_84:
[----:B------:R-:W-:-:S08]  /*4e60*/  NOP ;  /* 0x0000000000007918 */ /* 0x000fd00000000000 */
[----:B------:R-:W2:-:S00]  /*4e70*/  USETMAXREG.DEALLOC.CTAPOOL 0x28 ;  /* 0x00000028000079c8 */ /* 0x000e8000080e0500 */
[----:B--2---:R-:W-:-:S13]  /*4e80*/  ISETP.NE.AND P0, PT, R0, 0x1, PT ;  /* 0x000000010000780c */ /* 0x004fda0003f05270 */
[----:B------:R-:W-:Y:S05]  /*4e90*/  @!P0 BRA `(.L_x_14) ;  /* 0x0000002000d08947 */ /* 0x000fea0003800000 */
[----:B------:R-:W-:Y:S05]  /*4ea0*/  @!P4 BRA `(.L_x_87) ;  /* 0x000000100054c947 */ /* 0x000fea0003800000 */
[----:B------:R-:W-:-:S04]  /*4eb0*/  PRMT R3, R3, 0x9910, RZ ;  /* 0x0000991003037816 */ /* 0x000fc800000000ff */
[----:B------:R-:W-:-:S04]  /*4ec0*/  ISETP.NE.AND P0, PT, R3, RZ, PT ;  /* 0x000000ff0300720c */ /* 0x000fc80003f05270 */
[----:B------:R-:W-:-:S13]  /*4ed0*/  ISETP.NE.OR P0, PT, R0, 0x2, !P0 ;  /* 0x000000020000780c */ /* 0x000fda0004705670 */
[----:B------:R-:W-:Y:S05]  /*4ee0*/  @P0 BRA `(.L_x_14) ;  /* 0x0000002000bc0947 */ /* 0x000fea0003800000 */
[----:B------:R-:W-:-:S13]  /*4ef0*/  LOP3.LUT P1, RZ, R10, 0xff, RZ, 0xc0, !PT ;  /* 0x000000ff0aff7812 */ /* 0x000fda000782c0ff */
[----:B------:R-:W-:Y:S05]  /*4f00*/  @!P1 BRA `(.L_x_88) ;  /* 0x0000000000189947 */ /* 0x000fea0003800000 */
[----:B------:R-:W-:Y:S01]  /*4f10*/  UMOV UR4, 0x400 ;  /* 0x0000040000047882 */ /* 0x000fe20000000000 */
[----:B------:R-:W-:Y:S01]  /*4f20*/  IMAD.MOV.U32 R0, RZ, RZ, RZ ;  /* 0x000000ffff007224 */ /* 0x000fe200078e00ff */
[----:B-1----:R-:W-:-:S04]  /*4f30*/  ULEA UR4, UR44, UR4, 0x18 ;  /* 0x000000042c047291 */ /* 0x002fc8000f8ec03f */
[----:B------:R-:W-:-:S05]  /*4f40*/  SHF.L.U32 R0, R0, 0x1f, RZ ;  /* 0x0000001f00007819 */ /* 0x000fca00000006ff */
[----:B------:R-:W1:Y:S02]  /*4f50*/  SYNCS.PHASECHK.TRANS64.TRYWAIT P0, [UR4+0xb8], R0 ;  /* 0x0000b800ff0075a7 */ /* 0x000e640008000144 */
[----:B-1----:R-:W-:Y:S05]  /*4f60*/  @!P0 BRA `(.L_x_89) ;  /* 0x0000002000f88947 */ /* 0x002fea0003800000 */
.L_x_88:
[----:B------:R-:W-:Y:S01]  /*4f70*/  PRMT R9, RZ, 0x7610, R9 ;  /* 0x00007610ff097816 */ /* 0x000fe20000000009 */
[----:B------:R-:W-:Y:S06]  /*4f80*/  @P2 BRA `(.L_x_90) ;  /* 0x0000000000242947 */ /* 0x000fec0003800000 */
[----:B------:R-:W-:Y:S02]  /*4f90*/  ULDC.64 UR4, c[0x0][0x588] ;  /* 0x0001620000047ab9 */ /* 0x000fe40000000a00 */
[----:B------:R-:W-:-:S04]  /*4fa0*/  ISETP.NE.U32.AND P0, PT, RZ, UR4, PT ;  /* 0x00000004ff007c0c */ /* 0x000fc8000bf05070 */
[----:B------:R-:W-:-:S13]  /*4fb0*/  ISETP.NE.AND.EX P0, PT, RZ, UR5, PT, P0 ;  /* 0x00000005ff007c0c */ /* 0x000fda000bf05300 */
[----:B------:R-:W-:Y:S05]  /*4fc0*/  @!P0 BRA `(.L_x_91) ;  /* 0x00000000000c8947 */ /* 0x000fea0003800000 */
[----:B------:R3:W5:Y:S01]  /*4fd0*/  LDG.E R11, desc[UR54][R4.64] ;  /* 0x00000036040b7981 */ /* 0x000762000c1e1900 */
[----:B------:R-:W-:Y:S01]  /*4fe0*/  IMAD.MOV.U32 R9, RZ, RZ, 0x1 ;  /* 0x00000001ff097424 */ /* 0x000fe200078e00ff */
[----:B------:R-:W-:Y:S06]  /*4ff0*/  BRA `(.L_x_90) ;  /* 0x0000000000087947 */ /* 0x000fec0003800000 */
.L_x_91:
[----:B------:R-:W2:Y:S01]  /*5000*/  LDC R11, c[0x0][0x580] ;  /* 0x00016000ff0b7b82 */ /* 0x000ea20000000800 */
[----:B------:R-:W-:-:S07]  /*5010*/  IMAD.MOV.U32 R9, RZ, RZ, 0x1 ;  /* 0x00000001ff097424 */ /* 0x000fce00078e00ff */
.L_x_90:
[----:B------:R-:W-:Y:S01]  /*5020*/  UMOV UR4, URZ ;  /* 0x0000003f00047c82 */ /* 0x000fe20008000000 */
[----:B-1----:R-:W-:Y:S01]  /*5030*/  IMAD.MOV.U32 R0, RZ, RZ, 0x1 ;  /* 0x00000001ff007424 */ /* 0x002fe200078e00ff */
[----:B------:R-:W-:Y:S06]  /*5040*/  @!P1 BRA `(.L_x_92) ;  /* 0x0000000c00489947 */ /* 0x000fec0003800000 */
[----:B------:R-:W1:Y:S01]  /*5050*/  LDC R3, c[0x0][0x8a8] ;  /* 0x00022a00ff037b82 */ /* 0x000e620000000800 */
[----:B------:R-:W-:Y:S01]  /*5060*/  IMAD.MOV.U32 R0, RZ, RZ, -0x1 ;  /* 0xffffffffff007424 */ /* 0x000fe200078e00ff */
[----:B------:R-:W-:Y:S01]  /*5070*/  ULDC UR5, c[0x0][0x900] ;  /* 0x0002400000057ab9 */ /* 0x000fe20000000800 */
[----:B------:R-:W-:Y:S01]  /*5080*/  LOP3.LUT R10, R19, 0x2, RZ, 0xfc, !PT ;  /* 0x00000002130a7812 */ /* 0x000fe200078efcff */
[----:B------:R-:W-:Y:S01]  /*5090*/  ULDC.64 UR14, c[0x0][0x198] ;  /* 0x00006600000e7ab9 */ /* 0x000fe20000000a00 */
[----:B------:R-:W-:Y:S01]  /*50a0*/  UMOV UR4, URZ ;  /* 0x0000003f00047c82 */ /* 0x000fe20008000000 */
[----:B------:R-:W-:Y:S01]  /*50b0*/  SHF.L.U32 R8, R0, UR5, RZ ;  /* 0x0000000500087c19 */ /* 0x000fe200080006ff */
[----:B------:R-:W-:Y:S01]  /*50c0*/  IMAD.MOV.U32 R0, RZ, RZ, 0x1 ;  /* 0x00000001ff007424 */ /* 0x000fe200078e00ff */
[----:B------:R-:W-:Y:S02]  /*50d0*/  USHF.L.U32 UR13, UR46, UR5, URZ ;  /* 0x000000052e0d7299 */ /* 0x000fe4000800063f */
[----:B------:R-:W-:Y:S01]  /*50e0*/  LOP3.LUT R8, RZ, R8, RZ, 0x33, !PT ;  /* 0x00000008ff087212 */ /* 0x000fe200078e33ff */
[----:B------:R-:W-:Y:S01]  /*50f0*/  ULDC.64 UR22, c[0x0][0x588] ;  /* 0x0001620000167ab9 */ /* 0x000fe20000000a00 */
[----:B------:R-:W-:Y:S01]  /*5100*/  ULDC.64 UR24, c[0x0][0x8f8] ;  /* 0x00023e0000187ab9 */ /* 0x000fe20000000a00 */
[----:B------:R-:W-:Y:S01]  /*5110*/  ULDC.64 UR26, c[0x0][0x590] ;  /* 0x00016400001a7ab9 */ /* 0x000fe20000000a00 */
[----:B-1----:R-:W-:-:S07]  /*5120*/  VIADD R3, R3, 0xffffffff ;  /* 0xffffffff03037836 */ /* 0x002fce0000000000 */
.L_x_112:
[----:B------:R-:W-:Y:S02]  /*5130*/  ISETP.NE.U32.AND P0, PT, RZ, UR26, PT ;  /* 0x0000001aff007c0c */ /* 0x000fe4000bf05070 */
[----:B------:R-:W-:Y:S02]  /*5140*/  R2UR UR19, R20 ;  /* 0x00000000141372ca */ /* 0x000fe400000e0000 */
[----:B------:R-:W-:Y:S02]  /*5150*/  R2UR UR18, R13 ;  /* 0x000000000d1272ca */ /* 0x000fe400000e0000 */
[----:B------:R-:W-:-:S09]  /*5160*/  ISETP.NE.AND.EX P0, PT, RZ, UR27, PT, P0 ;  /* 0x0000001bff007c0c */ /* 0x000fd2000bf05300 */
[----:B------:R-:W-:Y:S02]  /*5170*/  USHF.L.U32 UR19, UR19, 0x7, URZ ;  /* 0x0000000713137899 */ /* 0x000fe4000800063f */
[----:B------:R-:W-:Y:S02]  /*5180*/  USHF.L.U32 UR18, UR18, 0x6, URZ ;  /* 0x0000000612127899 */ /* 0x000fe4000800063f */
[----:B------:R-:W-:Y:S10]  /*5190*/  @!P0 BRA `(.L_x_93) ;  /* 0x00000000002c8947 */ /* 0x000ff40003800000 */
[----:B------:R-:W-:-:S04]  /*51a0*/  ISETP.NE.U32.AND P1, PT, RZ, UR22, PT ;  /* 0x00000016ff007c0c */ /* 0x000fc8000bf25070 */
[----:B------:R-:W-:-:S13]  /*51b0*/  ISETP.NE.AND.EX P1, PT, RZ, UR23, PT, P1 ;  /* 0x00000017ff007c0c */ /* 0x000fda000bf25310 */
[----:B------:R-:W-:Y:S05]  /*51c0*/  @!P1 BRA `(.L_x_94) ;  /* 0x0000000000189947 */ /* 0x000fea0003800000 */
[----:B---3--:R-:W1:Y:S01]  /*51d0*/  LDC.64 R4, c[0x0][0x588] ;  /* 0x00016200ff047b82 */ /* 0x008e620000000a00 */
[----:B------:R-:W-:-:S04]  /*51e0*/  IMAD R7, R12, UR26, RZ ;  /* 0x0000001a0c077c24 */ /* 0x000fc8000f8e02ff */
[----:B-1----:R-:W-:-:S05]  /*51f0*/  IMAD.WIDE R4, R7, 0x4, R4 ;  /* 0x0000000407047825 */ /* 0x002fca00078e0204 */
[----:B--2--5:R4:W5:Y:S01]  /*5200*/  LDG.E R11, desc[UR54][R4.64] ;  /* 0x00000036040b7981 */ /* 0x024962000c1e1900 */
[----:B------:R-:W-:Y:S01]  /*5210*/  IMAD.MOV.U32 R9, RZ, RZ, 0x1 ;  /* 0x00000001ff097424 */ /* 0x000fe200078e00ff */
[----:B------:R-:W-:Y:S06]  /*5220*/  BRA `(.L_x_93) ;  /* 0x0000000000087947 */ /* 0x000fec0003800000 */
.L_x_94:
[----:B--2--5:R-:W1:Y:S01]  /*5230*/  LDC R11, c[0x0][0x580] ;  /* 0x00016000ff0b7b82 */ /* 0x024e620000000800 */
[----:B------:R-:W-:-:S07]  /*5240*/  IMAD.MOV.U32 R9, RZ, RZ, 0x1 ;  /* 0x00000001ff097424 */ /* 0x000fce00078e00ff */
.L_x_93:
[----:B------:R-:W-:Y:S05]  /*5250*/  @!P0 BRA `(.L_x_95) ;  /* 0x00000000001c8947 */ /* 0x000fea0003800000 */
[----:B------:R-:W-:-:S13]  /*5260*/  LOP3.LUT P2, RZ, R9, 0xff, RZ, 0xc0, !PT ;  /* 0x000000ff09ff7812 */ /* 0x000fda000784c0ff */
[----:B---34-:R-:W3:Y:S02]  /*5270*/  @!P2 LDC.64 R4, c[0x0][0x588] ;  /* 0x00016200ff04ab82 */ /* 0x018ee40000000a00 */
[----:B---3--:R-:W-:-:S04]  /*5280*/  @!P2 ISETP.NE.U32.AND P0, PT, R4, RZ, PT ;  /* 0x000000ff0400a20c */ /* 0x008fc80003f05070 */
[----:B------:R-:W-:Y:S02]  /*5290*/  @!P2 ISETP.NE.AND.EX P1, PT, R5, RZ, PT, P0 ;  /* 0x000000ff0500a20c */ /* 0x000fe40003f25300 */
[----:B-12--5:R-:W-:Y:S02]  /*52a0*/  @P2 FSETP.EQ.AND P0, PT, R11, RZ, PT ;  /* 0x000000ff0b00220b */ /* 0x026fe40003f02000 */
[----:B------:R-:W-:Y:S01]  /*52b0*/  @!P2 PLOP3.LUT P0, PT, P1, PT, PT, 0x8, 0x0 ;  /* 0x000000000000a81c */ /* 0x000fe20000f0e170 */
[----:B------:R-:W-:-:S12]  /*52c0*/  BRA `(.L_x_96) ;  /* 0x0000000000047947 */ /* 0x000fd80003800000 */
.L_x_95:
[----:B-12--5:R-:W-:-:S13]  /*52d0*/  FSETP.EQ.AND P0, PT, R11, RZ, PT ;  /* 0x000000ff0b00720b */ /* 0x026fda0003f02000 */
.L_x_96:
[----:B------:R-:W-:Y:S02]  /*52e0*/  ISETP.NE.AND P2, PT, R10, 0x3, PT ;  /* 0x000000030a00780c */ /* 0x000fe40003f45270 */
[----:B------:R-:W-:-:S04]  /*52f0*/  ELECT P1, URZ, PT ;  /* 0x00000000003f782f */ /* 0x000fc80003820000 */
[----:B------:R-:W-:-:S07]  /*5300*/  PLOP3.LUT P0, PT, P1, P0, PT, 0x20, 0x0 ;  /* 0x000000000000781c */ /* 0x000fce0000f00470 */
[----:B------:R-:W-:Y:S06]  /*5310*/  @!P2 BRA `(.L_x_97) ;  /* 0x000000000004a947 */ /* 0x000fec0003800000 */
[----:B------:R-:W-:Y:S01]  /*5320*/  BPT.TRAP 0x1 ;  /* 0x000000040000795c */ /* 0x000fe20000300000 */
.L_x_97:
[----:B------:R-:W1:Y:S01]  /*5330*/  S2UR UR44, SR_CgaCtaId ;  /* 0x00000000002c79c3 */ /* 0x000e620000008800 */
[----:B------:R-:W-:Y:S01]  /*5340*/  UMOV UR5, 0x400 ;  /* 0x0000040000057882 */ /* 0x000fe20000000000 */
[----:B---34-:R-:W-:Y:S01]  /*5350*/  SHF.L.U32 R4, R0, 0x1f, RZ ;  /* 0x0000001f00047819 */ /* 0x018fe200000006ff */
[----:B-1----:R-:W-:-:S04]  /*5360*/  ULEA UR6, UR44, UR5, 0x18 ;  /* 0x000000052c067291 */ /* 0x002fc8000f8ec03f */
[----:B------:R-:W-:-:S09]  /*5370*/  ULEA UR5, UR4, UR6, 0x3 ;  /* 0x0000000604057291 */ /* 0x000fd2000f8e183f */
[----:B------:R-:W1:Y:S02]  /*5380*/  SYNCS.PHASECHK.TRANS64.TRYWAIT P1, [UR5+0x98], R4 ;  /* 0x00009804ff0075a7 */ /* 0x000e640008020145 */
[----:B-1----:R-:W-:Y:S05]  /*5390*/  @!P1 BRA `(.L_x_98) ;  /* 0x0000002000049947 */ /* 0x002fea0003800000 */
.L_x_143:
[----:B------:R-:W-:Y:S04]  /*53a0*/  BSSY B0, `(.L_x_99) ;  /* 0x000000f000007945 */ /* 0x000fe80003800000 */
[----:B------:R-:W-:Y:S05]  /*53b0*/  @!P0 BRA `(.L_x_100) ;  /* 0x0000000000348947 */ /* 0x000fea0003800000 */
[----:B------:R-:W-:Y:S01]  /*53c0*/  ULEA UR16, UR4, UR6, 0xd ;  /* 0x0000000604107291 */ /* 0x000fe2000f8e683f */
[----:B------:R-:W-:Y:S01]  /*53d0*/  R2UR UR20, R12 ;  /* 0x000000000c1472ca */ /* 0x000fe200000e0000 */
[----:B------:R-:W-:Y:S02]  /*53e0*/  UIADD3 UR8, UP0, UR14, 0x3f0, URZ ;  /* 0x000003f00e087890 */ /* 0x000fe4000ff1e03f */
[----:B------:R-:W-:Y:S02]  /*53f0*/  UIADD3 UR17, UR5, 0x80, URZ ;  /* 0x0000008005117890 */ /* 0x000fe4000fffe03f */
[----:B------:R-:W-:Y:S02]  /*5400*/  UIADD3 UR16, UR16, 0x200, URZ ;  /* 0x0000020010107890 */ /* 0x000fe4000fffe03f */
[----:B------:R-:W-:Y:S01]  /*5410*/  UIADD3.X UR9, URZ, UR15, URZ, UP0, !UPT ;  /* 0x0000000f3f097290 */ /* 0x000fe200087fe43f */
[----:B------:R-:W-:Y:S01]  /*5420*/  UMOV UR10, 0x0 ;  /* 0x00000000000a7882 */ /* 0x000fe20000000000 */
[----:B------:R-:W-:-:S07]  /*5430*/  UMOV UR11, 0x10000000 ;  /* 0x10000000000b7882 */ /* 0x000fce0000000000 */
[----:B------:R2:W-:Y:S02]  /*5440*/  UTMALDG.3D [UR16], [UR8], desc[UR10] ;  /* 0x00000a10080075b4 */ /* 0x0005e40008011000 */
[----:B--2---:R-:W-:Y:S05]  /*5450*/  @!P2 BRA `(.L_x_101) ;  /* 0x000000000004a947 */ /* 0x004fea0003800000 */
[----:B------:R-:W-:Y:S01]  /*5460*/  BPT.TRAP 0x1 ;  /* 0x000000040000795c */ /* 0x000fe20000300000 */
.L_x_101:
[----:B-1----:R-:W1:Y:S02]  /*5470*/  LDC R4, c[0x0][0x800] ;  /* 0x00020000ff047b82 */ /* 0x002e640000000800 */
[----:B-1----:R2:W-:Y:S02]  /*5480*/  SYNCS.ARRIVE.TRANS64.RED.A0TR RZ, [UR5+0x80], R4 ;  /* 0x00008004ffff79a7 */ /* 0x0025e40008300405 */
.L_x_100:
[----:B------:R-:W-:Y:S05]  /*5490*/  BSYNC B0 ;  /* 0x0000000000007941 */ /* 0x000fea0003800000 */
.L_x_99:
[----:B------:R-:W-:Y:S05]  /*54a0*/  @!P2 BRA `(.L_x_102) ;  /* 0x000000000004a947 */ /* 0x000fea0003800000 */
[----:B------:R-:W-:Y:S01]  /*54b0*/  BPT.TRAP 0x1 ;  /* 0x000000040000795c */ /* 0x000fe20000300000 */
.L_x_102:
[----:B------:R-:W-:Y:S02]  /*54c0*/  UIADD3 UR5, UR5, 0x80, URZ ;  /* 0x0000008005057890 */ /* 0x000fe4000fffe03f */
[----:B------:R-:W-:Y:S02]  /*54d0*/  UIADD3 UR4, UR4, 0x1, URZ ;  /* 0x0000000104047890 */ /* 0x000fe4000fffe03f */
[----:B------:R-:W-:Y:S02]  /*54e0*/  UPRMT UR5, UR44, 0x654, UR5 ;  /* 0x000006542c057896 */ /* 0x000fe40008000005 */
[----:B------:R-:W-:-:S04]  /*54f0*/  UISETP.NE.AND UP0, UPT, UR4, 0x3, UPT ;  /* 0x000000030400788c */ /* 0x000fc8000bf05270 */
[----:B------:R-:W-:-:S03]  /*5500*/  USEL UR7, URZ, 0x1, UP0 ;  /* 0x000000013f077887 */ /* 0x000fc60008000000 */
[----:B------:R-:W-:Y:S01]  /*5510*/  SYNCS.ARRIVE.TRANS64.RED.A1T0 RZ, [UR5], RZ ;  /* 0x000000ffffff79a7 */ /* 0x000fe20008100405 */
[----:B------:R-:W-:Y:S02]  /*5520*/  USEL UR5, UR4, URZ, UP0 ;  /* 0x0000003f04057287 */ /* 0x000fe40008000000 */
[----:B-1----:R-:W-:Y:S01]  /*5530*/  LOP3.LUT R5, R0, UR7, RZ, 0x3c, !PT ;  /* 0x0000000700057c12 */ /* 0x002fe2000f8e3cff */
[----:B------:R-:W-:Y:S09]  /*5540*/  @!P2 BRA `(.L_x_103) ;  /* 0x000000000004a947 */ /* 0x000ff20003800000 */
[----:B------:R-:W-:Y:S01]  /*5550*/  BPT.TRAP 0x1 ;  /* 0x000000040000795c */ /* 0x000fe20000300000 */
.L_x_103:
[----:B------:R-:W-:Y:S01]  /*5560*/  ULEA UR4, UR5, UR6, 0x3 ;  /* 0x0000000605047291 */ /* 0x000fe2000f8e183f */
[----:B------:R-:W-:-:S08]  /*5570*/  SHF.L.U32 R0, R5, 0x1f, RZ ;  /* 0x0000001f05007819 */ /* 0x000fd000000006ff */
[----:B------:R-:W1:Y:S02]  /*5580*/  SYNCS.PHASECHK.TRANS64.TRYWAIT P1, [UR4+0x98], R0 ;  /* 0x00009800ff0075a7 */ /* 0x000e640008020144 */
[----:B-1----:R-:W-:Y:S05]  /*5590*/  @!P1 BRA `(.L_x_104) ;  /* 0x0000001c009c9947 */ /* 0x002fea0003800000 */
.L_x_144:
[----:B------:R-:W-:Y:S04]  /*55a0*/  BSSY B0, `(.L_x_105) ;  /* 0x0000011000007945 */ /* 0x000fe80003800000 */
[----:B------:R-:W-:Y:S05]  /*55b0*/  @!P0 BRA `(.L_x_106) ;  /* 0x00000000003c8947 */ /* 0x000fea0003800000 */
[----:B------:R-:W-:Y:S01]  /*55c0*/  ULEA UR8, UR5, UR6, 0xd ;  /* 0x0000000605087291 */ /* 0x000fe2000f8e683f */
[----:B------:R-:W-:Y:S01]  /*55d0*/  R2UR UR12, R12 ;  /* 0x000000000c0c72ca */ /* 0x000fe200000e0000 */
[----:B------:R-:W-:Y:S02]  /*55e0*/  UIADD3 UR16, UP0, UR14, 0x3f0, URZ ;  /* 0x000003f00e107890 */ /* 0x000fe4000ff1e03f */
[----:B------:R-:W-:Y:S02]  /*55f0*/  UIADD3 UR10, UR18, 0x20, URZ ;  /* 0x00000020120a7890 */ /* 0x000fe4000fffe03f */
[----:B------:R-:W-:Y:S02]  /*5600*/  UIADD3 UR9, UR4, 0x80, URZ ;  /* 0x0000008004097890 */ /* 0x000fe4000fffe03f */
[----:B------:R-:W-:Y:S02]  /*5610*/  UIADD3 UR8, UR8, 0x200, URZ ;  /* 0x0000020008087890 */ /* 0x000fe4000fffe03f */
[----:B------:R-:W-:Y:S01]  /*5620*/  UIADD3.X UR17, URZ, UR15, URZ, UP0, !UPT ;  /* 0x0000000f3f117290 */ /* 0x000fe200087fe43f */
[----:B------:R-:W-:Y:S01]  /*5630*/  UMOV UR20, 0x0 ;  /* 0x0000000000147882 */ /* 0x000fe20000000000 */
[----:B------:R-:W-:Y:S01]  /*5640*/  UMOV UR21, 0x10000000 ;  /* 0x1000000000157882 */ /* 0x000fe20000000000 */
[----:B------:R-:W-:-:S06]  /*5650*/  UMOV UR11, UR19 ;  /* 0x00000013000b7c82 */ /* 0x000fcc0008000000 */
[----:B------:R3:W-:Y:S02]  /*5660*/  UTMALDG.3D [UR8], [UR16], desc[UR20] ;  /* 0x00001408100075b4 */ /* 0x0007e40008011000 */
[----:B---3--:R-:W-:Y:S05]  /*5670*/  @!P2 BRA `(.L_x_107) ;  /* 0x000000000004a947 */ /* 0x008fea0003800000 */
[----:B------:R-:W-:Y:S01]  /*5680*/  BPT.TRAP 0x1 ;  /* 0x000000040000795c */ /* 0x000fe20000300000 */
.L_x_107:
[----:B-1----:R-:W1:Y:S02]  /*5690*/  LDC R0, c[0x0][0x800] ;  /* 0x00020000ff007b82 */ /* 0x002e640000000800 */
[----:B-1----:R3:W-:Y:S02]  /*56a0*/  SYNCS.ARRIVE.TRANS64.RED.A0TR RZ, [UR4+0x80], R0 ;  /* 0x00008000ffff79a7 */ /* 0x0027e40008300404 */
.L_x_106:
[----:B------:R-:W-:Y:S05]  /*56b0*/  BSYNC B0 ;  /* 0x0000000000007941 */ /* 0x000fea0003800000 */
.L_x_105:
[----:B------:R-:W-:Y:S05]  /*56c0*/  @!P2 BRA `(.L_x_108) ;  /* 0x000000000004a947 */ /* 0x000fea0003800000 */
[----:B------:R-:W-:Y:S01]  /*56d0*/  BPT.TRAP 0x1 ;  /* 0x000000040000795c */ /* 0x000fe20000300000 */
.L_x_108:
[----:B------:R-:W-:Y:S01]  /*56e0*/  UIADD3 UR4, UR4, 0x80, URZ ;  /* 0x0000008004047890 */ /* 0x000fe2000fffe03f */
[----:B------:R-:W-:Y:S01]  /*56f0*/  IADD3 R16, P0, R16, UR52, RZ ;  /* 0x0000003410107c10 */ /* 0x000fe2000ff1e0ff */
[----:B------:R-:W-:Y:S01]  /*5700*/  IMAD.MOV.U32 R20, RZ, RZ, -0x1 ;  /* 0xffffffffff147424 */ /* 0x000fe200078e00ff */
[----:B--2---:R-:W-:Y:S01]  /*5710*/  PRMT R4, RZ, 0x7610, R4 ;  /* 0x00007610ff047816 */ /* 0x004fe20000000004 */
[----:B------:R-:W-:Y:S01]  /*5720*/  UPRMT UR4, UR44, 0x654, UR4 ;  /* 0x000006542c047896 */ /* 0x000fe20008000004 */
[----:B------:R-:W-:Y:S01]  /*5730*/  IADD3.X R17, R17, UR45, RZ, P0, !PT ;  /* 0x0000002d11117c10 */ /* 0x000fe200087fe4ff */
[----:B------:R-:W-:Y:S01]  /*5740*/  IMAD.MOV.U32 R13, RZ, RZ, -0x1 ;  /* 0xffffffffff0d7424 */ /* 0x000fe200078e00ff */
[----:B------:R-:W-:Y:S01]  /*5750*/  ISETP.GE.U32.AND P0, PT, R16, UR24, PT ;  /* 0x0000001810007c0c */ /* 0x000fe2000bf06070 */
[----:B------:R-:W-:-:S03]  /*5760*/  IMAD.MOV.U32 R12, RZ, RZ, -0x1 ;  /* 0xffffffffff0c7424 */ /* 0x000fc600078e00ff */
[----:B------:R-:W-:Y:S02]  /*5770*/  ISETP.GE.U32.AND.EX P0, PT, R17, UR25, PT, P0 ;  /* 0x0000001911007c0c */ /* 0x000fe4000bf06100 */
[----:B------:R-:W-:Y:S01]  /*5780*/  SYNCS.ARRIVE.TRANS64.RED.A1T0 RZ, [UR4], RZ ;  /* 0x000000ffffff79a7 */ /* 0x000fe20008100404 */
[----:B------:R-:W-:-:S04]  /*5790*/  UIADD3 UR4, UR5, 0x1, URZ ;  /* 0x0000000105047890 */ /* 0x000fc8000fffe03f */
[----:B------:R-:W-:-:S04]  /*57a0*/  UISETP.NE.AND UP0, UPT, UR4, 0x3, UPT ;  /* 0x000000030400788c */ /* 0x000fc8000bf05270 */
[----:B------:R-:W-:Y:S02]  /*57b0*/  USEL UR5, URZ, 0x1, UP0 ;  /* 0x000000013f057887 */ /* 0x000fe40008000000 */
[----:B------:R-:W-:-:S04]  /*57c0*/  USEL UR4, UR4, URZ, UP0 ;  /* 0x0000003f04047287 */ /* 0x000fc80008000000 */
[----:B-1-3--:R-:W-:Y:S01]  /*57d0*/  LOP3.LUT R0, R5, UR5, RZ, 0x3c, !PT ;  /* 0x0000000505007c12 */ /* 0x00afe2000f8e3cff */
[----:B------:R-:W-:Y:S07]  /*57e0*/  @P0 BRA `(.L_x_109) ;  /* 0x0000000400580947 */ /* 0x000fee0003800000 */
[----:B------:R-:W1:Y:S01]  /*57f0*/  S2R R15, SR_CTAID.X ;  /* 0x00000000000f7919 */ /* 0x000e620000002500 */
[----:B------:R-:W2:Y:S01]  /*5800*/  LDC.64 R12, c[0x0][0x8d0] ;  /* 0x00023400ff0c7b82 */ /* 0x000ea20000000a00 */
[----:B------:R-:W-:Y:S01]  /*5810*/  ULDC UR5, c[0x0][0x150] ;  /* 0x0000540000057ab9 */ /* 0x000fe20000000800 */
[----:B------:R-:W-:Y:S01]  /*5820*/  IMAD.MOV.U32 R7, RZ, RZ, R16 ;  /* 0x000000ffff077224 */ /* 0x000fe200078e0010 */
[----:B------:R-:W3:Y:S01]  /*5830*/  S2R R18, SR_CTAID.Y ;  /* 0x0000000000127919 */ /* 0x000ee20000002600 */
[----:B------:R-:W-:-:S04]  /*5840*/  IMAD.MOV.U32 R21, RZ, RZ, R17 ;  /* 0x000000ffff157224 */ /* 0x000fc800078e0011 */
[----:B------:R-:W4:Y:S08]  /*5850*/  LDC R22, c[0x0][0x144] ;  /* 0x00005100ff167b82 */ /* 0x000f300000000800 */
[----:B------:R-:W4:Y:S01]  /*5860*/  LDC R20, c[0x0][0x8d8] ;  /* 0x00023600ff147b82 */ /* 0x000f220000000800 */
[----:B--2---:R-:W-:-:S04]  /*5870*/  ISETP.NE.U32.AND P0, PT, R12, RZ, PT ;  /* 0x000000ff0c00720c */ /* 0x004fc80003f05070 */
[----:B------:R-:W-:Y:S02]  /*5880*/  ISETP.NE.AND.EX P0, PT, R13, RZ, PT, P0 ;  /* 0x000000ff0d00720c */ /* 0x000fe40003f05300 */
[----:B-1----:R-:W-:Y:S02]  /*5890*/  I2FP.F32.U32 R4, R15 ;  /* 0x0000000f00047245 */ /* 0x002fe40000201000 */
[----:B---3--:R-:W-:-:S03]  /*58a0*/  I2FP.F32.U32 R23, R18 ;  /* 0x0000001200177245 */ /* 0x008fc60000201000 */
[----:B------:R-:W-:-:S04]  /*58b0*/  FMUL R4, R4, UR5 ;  /* 0x0000000504047c20 */ /* 0x000fc80008400000 */
[----:B------:R1:W2:Y:S02]  /*58c0*/  F2I.U32.TRUNC.NTZ R14, R4 ;  /* 0x00000004000e7305 */ /* 0x0002a4000020f000 */
[----:B----4-:R-:W-:Y:S05]  /*58d0*/  @!P0 BRA `(.L_x_110) ;  /* 0x0000000000308947 */ /* 0x010fea0003800000 */
[----:B------:R-:W3:Y:S02]  /*58e0*/  LDC R5, c[0x0][0x8dc] ;  /* 0x00023700ff057b82 */ /* 0x000ee40000000800 */
[----:B---3--:R-:W-:-:S05]  /*58f0*/  IADD3 R5, P0, R16, R5, RZ ;  /* 0x0000000510057210 */ /* 0x008fca0007f1e0ff */
[----:B------:R-:W-:-:S04]  /*5900*/  IMAD.X R21, RZ, RZ, R17, P0 ;  /* 0x000000ffff157224 */ /* 0x000fc800000e0611 */
[----:B------:R-:W-:-:S04]  /*5910*/  IMAD.WIDE.U32 R6, R21, R12, RZ ;  /* 0x0000000c15067225 */ /* 0x000fc800078e00ff */
[----:B------:R-:W-:-:S04]  /*5920*/  IMAD.WIDE.U32 R6, P0, R5, R13, R6 ;  /* 0x0000000d05067225 */ /* 0x000fc80007800006 */
[----:B-1----:R-:W-:-:S04]  /*5930*/  IMAD.WIDE.U32 R4, R5, R12, RZ ;  /* 0x0000000c05047225 */ /* 0x002fc800078e00ff */
[----:B------:R-:W-:Y:S01]  /*5940*/  IMAD.MOV.U32 R4, RZ, RZ, R7 ;  /* 0x000000ffff047224 */ /* 0x000fe200078e0007 */
[----:B------:R-:W-:Y:S01]  /*5950*/  IADD3 RZ, P1, R5, R6, RZ ;  /* 0x0000000605ff7210 */ /* 0x000fe20007f3e0ff */
[----:B------:R-:W-:-:S04]  /*5960*/  IMAD.X R5, RZ, RZ, RZ, P0 ;  /* 0x000000ffff057224 */ /* 0x000fc800000e06ff */
[----:B------:R-:W-:-:S04]  /*5970*/  IMAD.WIDE.U32.X R4, R21, R13, R4, P1 ;  /* 0x0000000d15047225 */ /* 0x000fc800008e0404 */
[----:B------:R-:W-:Y:S02]  /*5980*/  IMAD.MOV.U32 R7, RZ, RZ, R4 ;  /* 0x000000ffff077224 */ /* 0x000fe400078e0004 */
[----:B------:R-:W-:-:S07]  /*5990*/  IMAD.MOV.U32 R21, RZ, RZ, R5 ;  /* 0x000000ffff157224 */ /* 0x000fce00078e0005 */
.L_x_110:
[----:B------:R-:W-:Y:S01]  /*59a0*/  ULDC UR5, c[0x0][0x154] ;  /* 0x0000550000057ab9 */ /* 0x000fe20000000800 */
[----:B------:R-:W3:Y:S01]  /*59b0*/  LDC R13, c[0x0][0x148] ;  /* 0x00005200ff0d7b82 */ /* 0x000ee20000000800 */
[----:B------:R-:W-:Y:S01]  /*59c0*/  FMUL R23, R23, UR5 ;  /* 0x0000000517177c20 */ /* 0x000fe20008400000 */
[----:B------:R-:W-:Y:S01]  /*59d0*/  ISETP.NE.AND P2, PT, R2, 0x1, PT ;  /* 0x000000010200780c */ /* 0x000fe20003f45270 */
[----:B--2---:R-:W-:Y:S01]  /*59e0*/  IMAD.MOV R6, RZ, RZ, -R14 ;  /* 0x000000ffff067224 */ /* 0x004fe200078e0a0e */
[-CC-:B------:R-:W-:Y:S02]  /*59f0*/  SHF.R.U64 R14, R7, R20.reuse, R21.reuse ;  /* 0x00000014070e7219 */ /* 0x180fe40000001215 */
[----:B------:R-:W-:Y:S01]  /*5a00*/  SHF.R.U32.HI R20, RZ, R20, R21 ;  /* 0x00000014ff147219 */ /* 0x000fe20000011615 */
[----:B------:R-:W2:Y:S01]  /*5a10*/  F2I.U32.TRUNC.NTZ R23, R23 ;  /* 0x0000001700177305 */ /* 0x000ea2000020f000 */
[----:B-1----:R-:W1:Y:S01]  /*5a20*/  LDC.64 R4, c[0x0][0x8c8] ;  /* 0x00023200ff047b82 */ /* 0x002e620000000a00 */
[----:B------:R-:W-:Y:S01]  /*5a30*/  IADD3 R21, P0, RZ, -R14, RZ ;  /* 0x8000000eff157210 */ /* 0x000fe20007f1e0ff */
[----:B------:R-:W-:-:S04]  /*5a40*/  IMAD R15, R22, R6, R15 ;  /* 0x00000006160f7224 */ /* 0x000fc800078e020f */
[----:B------:R-:W-:Y:S02]  /*5a50*/  IMAD.X R7, RZ, RZ, ~R20, P0 ;  /* 0x000000ffff077224 */ /* 0x000fe400000e0e14 */
[----:B------:R-:W4:Y:S01]  /*5a60*/  LDC R24, c[0x0][0x8c0] ;  /* 0x00023000ff187b82 */ /* 0x000f220000000800 */
[----:B--2---:R-:W-:-:S07]  /*5a70*/  IMAD.MOV R12, RZ, RZ, -R23 ;  /* 0x000000ffff0c7224 */ /* 0x004fce00078e0a17 */
[----:B------:R-:W2:Y:S01]  /*5a80*/  LDC R27, c[0x0][0x900] ;  /* 0x00024000ff1b7b82 */ /* 0x000ea20000000800 */
[----:B---3--:R-:W-:-:S07]  /*5a90*/  @P2 IMAD R15, R13, R12, R18 ;  /* 0x0000000c0d0f2224 */ /* 0x008fce00078e0212 */
[----:B------:R-:W3:Y:S01]  /*5aa0*/  LDC.64 R12, c[0x0][0x8e8] ;  /* 0x00023a00ff0c7b82 */ /* 0x000ee20000000a00 */
[----:B-1----:R-:W-:-:S04]  /*5ab0*/  IMAD R6, R7, R4, RZ ;  /* 0x0000000407067224 */ /* 0x002fc800078e02ff */
[C---:B------:R-:W-:Y:S02]  /*5ac0*/  IMAD R7, R21.reuse, R5, R6 ;  /* 0x0000000515077224 */ /* 0x040fe400078e0206 */
[----:B------:R-:W-:Y:S01]  /*5ad0*/  IMAD.WIDE.U32 R4, R21, R4, R16 ;  /* 0x0000000415047225 */ /* 0x000fe200078e0010 */
[----:B------:R-:W1:Y:S03]  /*5ae0*/  LDC R6, c[0x0][0x8b0] ;  /* 0x00022c00ff067b82 */ /* 0x000e660000000800 */
[----:B------:R-:W-:-:S05]  /*5af0*/  IMAD.IADD R5, R5, 0x1, R7 ;  /* 0x0000000105057824 */ /* 0x000fca00078e0207 */
[----:B------:R-:W2:Y:S01]  /*5b00*/  LDC R25, c[0x0][0x8f0] ;  /* 0x00023c00ff197b82 */ /* 0x000ea20000000800 */
[-CC-:B----4-:R-:W-:Y:S02]  /*5b10*/  SHF.R.U64 R22, R4, R24.reuse, R5.reuse ;  /* 0x0000001804167219 */ /* 0x190fe40000001205 */
[----:B------:R-:W-:-:S05]  /*5b20*/  SHF.R.U32.HI R5, RZ, R24, R5 ;  /* 0x00000018ff057219 */ /* 0x000fca0000011605 */
[----:B------:R-:W4:Y:S01]  /*5b30*/  LDC R21, c[0x0][0x8e0] ;  /* 0x00023800ff157b82 */ /* 0x000f220000000800 */
[----:B---3--:R-:W-:-:S04]  /*5b40*/  ISETP.NE.U32.AND P0, PT, R12, RZ, PT ;  /* 0x000000ff0c00720c */ /* 0x008fc80003f05070 */
[----:B------:R-:W-:-:S03]  /*5b50*/  ISETP.NE.AND.EX P0, PT, R13, RZ, PT, P0 ;  /* 0x000000ff0d00720c */ /* 0x000fc60003f05300 */
[----:B------:R-:W3:Y:S01]  /*5b60*/  LDC R20, c[0x0][0x8b8] ;  /* 0x00022e00ff147b82 */ /* 0x000ee20000000800 */
[-CC-:B-1----:R-:W-:Y:S02]  /*5b70*/  SHF.R.U64 R23, R22, R6.reuse, R5.reuse ;  /* 0x0000000616177219 */ /* 0x182fe40000001205 */
[----:B------:R-:W-:-:S04]  /*5b80*/  SHF.R.U32.HI R4, RZ, R6, R5 ;  /* 0x00000006ff047219 */ /* 0x000fc80000011605 */
[-CC-:B--2---:R-:W-:Y:S01]  /*5b90*/  SHF.R.U64 R24, R23, R27.reuse, R4.reuse ;  /* 0x0000001b17187219 */ /* 0x184fe20000001204 */
[----:B------:R-:W1:Y:S01]  /*5ba0*/  LDC R18, c[0x0][0x8a8] ;  /* 0x00022a00ff127b82 */ /* 0x000e620000000800 */
[----:B------:R-:W-:-:S03]  /*5bb0*/  SHF.R.U32.HI R27, RZ, R27, R4 ;  /* 0x0000001bff1b7219 */ /* 0x000fc60000011604 */
[----:B------:R-:W-:Y:S02]  /*5bc0*/  IMAD.MOV.U32 R4, RZ, RZ, R24 ;  /* 0x000000ffff047224 */ /* 0x000fe400078e0018 */
[----:B------:R-:W-:Y:S01]  /*5bd0*/  IMAD.MOV.U32 R5, RZ, RZ, R27 ;  /* 0x000000ffff057224 */ /* 0x000fe200078e001b */
[----:B------:R-:W-:Y:S06]  /*5be0*/  @!P0 BRA `(.L_x_111) ;  /* 0x0000000000288947 */ /* 0x000fec0003800000 */
[----:B------:R-:W2:Y:S02]  /*5bf0*/  LDC R5, c[0x0][0x8f4] ;  /* 0x00023d00ff057b82 */ /* 0x000ea40000000800 */
[----:B--2---:R-:W-:-:S05]  /*5c00*/  IADD3 R5, P0, R24, R5, RZ ;  /* 0x0000000518057210 */ /* 0x004fca0007f1e0ff */
[----:B------:R-:W-:-:S04]  /*5c10*/  IMAD.X R27, RZ, RZ, R27, P0 ;  /* 0x000000ffff1b7224 */ /* 0x000fc800000e061b */
[----:B------:R-:W-:-:S04]  /*5c20*/  IMAD.WIDE.U32 R6, R27, R12, RZ ;  /* 0x0000000c1b067225 */ /* 0x000fc800078e00ff */
[----:B------:R-:W-:-:S04]  /*5c30*/  IMAD.WIDE.U32 R6, P0, R5, R13, R6 ;  /* 0x0000000d05067225 */ /* 0x000fc80007800006 */
[----:B------:R-:W-:-:S04]  /*5c40*/  IMAD.WIDE.U32 R4, R5, R12, RZ ;  /* 0x0000000c05047225 */ /* 0x000fc800078e00ff */
[----:B------:R-:W-:Y:S01]  /*5c50*/  IMAD.MOV.U32 R4, RZ, RZ, R7 ;  /* 0x000000ffff047224 */ /* 0x000fe200078e0007 */
[----:B------:R-:W-:Y:S01]  /*5c60*/  IADD3 RZ, P1, R5, R6, RZ ;  /* 0x0000000605ff7210 */ /* 0x000fe20007f3e0ff */
[----:B------:R-:W-:-:S04]  /*5c70*/  IMAD.X R5, RZ, RZ, RZ, P0 ;  /* 0x000000ffff057224 */ /* 0x000fc800000e06ff */
[----:B------:R-:W-:-:S08]  /*5c80*/  IMAD.WIDE.U32.X R4, R27, R13, R4, P1 ;  /* 0x0000000d1b047225 */ /* 0x000fd000008e0404 */
.L_x_111:
[----:B------:R-:W-:Y:S01]  /*5c90*/  SHF.R.U64 R4, R4, R25, R5 ;  /* 0x0000001904047219 */ /* 0x000fe20000001205 */
[----:B------:R-:W-:Y:S01]  /*5ca0*/  IMAD.MOV.U32 R12, RZ, RZ, R14 ;  /* 0x000000ffff0c7224 */ /* 0x000fe200078e000e */
[----:B------:R-:W-:Y:S02]  /*5cb0*/  LOP3.LUT R23, R23, R8, RZ, 0xc0, !PT ;  /* 0x0000000817177212 */ /* 0x000fe400078ec0ff */
[----:B------:R-:W-:Y:S01]  /*5cc0*/  LOP3.LUT R22, R22, R3, RZ, 0xc0, !PT ;  /* 0x0000000316167212 */ /* 0x000fe200078ec0ff */
[----:B------:R-:W-:Y:S02]  /*5cd0*/  IMAD.MOV R5, RZ, RZ, -R4 ;  /* 0x000000ffff057224 */ /* 0x000fe400078e0a04 */
[----:B------:R-:W-:Y:S02]  /*5ce0*/  IMAD R23, R4, UR13, R23 ;  /* 0x0000000d04177c24 */ /* 0x000fe4000f8e0217 */
[----:B----4-:R-:W-:Y:S02]  /*5cf0*/  IMAD R21, R5, R21, R24 ;  /* 0x0000001505157224 */ /* 0x010fe400078e0218 */
[----:B---3--:R-:W-:-:S02]  /*5d00*/  IMAD R20, R23, R20, R15 ;  /* 0x0000001417147224 */ /* 0x008fc400078e020f */
[----:B-1----:R-:W-:Y:S02]  /*5d10*/  IMAD R21, R21, R18, R22 ;  /* 0x0000001215157224 */ /* 0x002fe400078e0216 */
[----:B------:R-:W-:-:S03]  /*5d20*/  IMAD.MOV.U32 R4, RZ, RZ, 0x1 ;  /* 0x00000001ff047424 */ /* 0x000fc600078e00ff */
[----:B------:R-:W-:Y:S02]  /*5d30*/  SEL R13, R21, R20, !P2 ;  /* 0x00000014150d7207 */ /* 0x000fe40005000000 */
[----:B------:R-:W-:-:S07]  /*5d40*/  SEL R20, R20, R21, !P2 ;  /* 0x0000001514147207 */ /* 0x000fce0005000000 */
.L_x_109:
[----:B------:R-:W-:-:S13]  /*5d50*/  LOP3.LUT P0, RZ, R4, 0xff, RZ, 0xc0, !PT ;  /* 0x000000ff04ff7812 */ /* 0x000fda000780c0ff */
[----:B------:R-:W-:Y:S05]  /*5d60*/  @P0 BRA `(.L_x_112) ;  /* 0xfffffff000f00947 */ /* 0x000fea000383ffff */
.L_x_92:
[----:B------:R-:W-:-:S13]  /*5d70*/  ELECT P0, URZ, PT ;  /* 0x00000000003f782f */ /* 0x000fda0003800000 */
[----:B------:R-:W-:Y:S05]  /*5d80*/  @!P0 BRA `(.L_x_14) ;  /* 0x0000001400148947 */ /* 0x000fea0003800000 */
[----:B------:R-:W-:-:S04]  /*5d90*/  LOP3.LUT R19, R19, 0x2, RZ, 0xfc, !PT ;  /* 0x0000000213137812 */ /* 0x000fc800078efcff */
[----:B------:R-:W-:-:S13]  /*5da0*/  ISETP.NE.AND P1, PT, R19, 0x3, PT ;  /* 0x000000031300780c */ /* 0x000fda0003f25270 */
[----:B------:R-:W-:Y:S05]  /*5db0*/  @!P1 BRA `(.L_x_113) ;  /* 0x0000000000049947 */ /* 0x000fea0003800000 */
[----:B------:R-:W-:Y:S01]  /*5dc0*/  BPT.TRAP 0x1 ;  /* 0x000000040000795c */ /* 0x000fe20000300000 */
.L_x_113:
[----:B------:R-:W-:Y:S01]  /*5dd0*/  IMAD.U32 R7, RZ, RZ, UR44 ;  /* 0x0000002cff077e24 */ /* 0x000fe2000f8e00ff */
[----:B------:R-:W-:Y:S01]  /*5de0*/  MOV R2, 0x400 ;  /* 0x0000040000027802 */ /* 0x000fe20000000f00 */
[----:B---3--:R-:W-:-:S03]  /*5df0*/  IMAD.U32 R4, RZ, RZ, UR4 ;  /* 0x00000004ff047e24 */ /* 0x008fc6000f8e00ff */
[----:B------:R-:W-:Y:S02]  /*5e00*/  LEA R7, R7, R2, 0x18 ;  /* 0x0000000207077211 */ /* 0x000fe400078ec0ff */
[----:B------:R-:W-:-:S03]  /*5e10*/  SHF.L.U32 R2, R0, 0x1f, RZ ;  /* 0x0000001f00027819 */ /* 0x000fc600000006ff */
[----:B------:R-:W-:-:S04]  /*5e20*/  IMAD R3, R4, 0x8, R7 ;  /* 0x0000000804037824 */ /* 0x000fc800078e0207 */
[----:B------:R-:W1:Y:S02]  /*5e30*/  SYNCS.PHASECHK.TRANS64.TRYWAIT P0, [R3+URZ+0x98], R2 ;  /* 0x00009802030075a7 */ /* 0x000e64000800017f */
[----:B-1----:R-:W-:Y:S05]  /*5e40*/  @!P0 BRA `(.L_x_114) ;  /* 0x0000001400888947 */ /* 0x002fea0003800000 */
.L_x_145:
[----:B------:R-:W-:Y:S05]  /*5e50*/  @!P1 BRA `(.L_x_115) ;  /* 0x0000000000049947 */ /* 0x000fea0003800000 */
[----:B------:R-:W-:Y:S01]  /*5e60*/  BPT.TRAP 0x1 ;  /* 0x000000040000795c */ /* 0x000fe20000300000 */
.L_x_115:
[----:B------:R-:W-:-:S04]  /*5e70*/  UIADD3 UR5, UR4, 0x1, URZ ;  /* 0x0000000104057890 */ /* 0x000fc8000fffe03f */
[----:B------:R-:W-:Y:S02]  /*5e80*/  UISETP.NE.AND UP0, UPT, UR5, 0x3, UPT ;  /* 0x000000030500788c */ /* 0x000fe4000bf05270 */
[----:B-1----:R-:W-:Y:S02]  /*5e90*/  IMAD.U32 R2, RZ, RZ, UR5 ;  /* 0x00000005ff027e24 */ /* 0x002fe4000f8e00ff */
[----:B------:R-:W-:Y:S02]  /*5ea0*/  USEL UR5, URZ, 0x1, UP0 ;  /* 0x000000013f057887 */ /* 0x000fe40008000000 */
[----:B------:R-:W-:-:S04]  /*5eb0*/  PLOP3.LUT P0, PT, PT, PT, UP0, 0x80, 0x0 ;  /* 0x000000000000781c */ /* 0x000fc80003f0f008 */
[----:B------:R-:W-:Y:S02]  /*5ec0*/  SEL R2, R2, RZ, P0 ;  /* 0x000000ff02027207 */ /* 0x000fe40000000000 */
[----:B------:R-:W-:-:S03]  /*5ed0*/  LOP3.LUT R3, R0, UR5, RZ, 0x3c, !PT ;  /* 0x0000000500037c12 */ /* 0x000fc6000f8e3cff */
[----:B------:R-:W-:Y:S01]  /*5ee0*/  IMAD R5, R2, 0x8, R7 ;  /* 0x0000000802057824 */ /* 0x000fe200078e0207 */
[----:B------:R-:W-:-:S04]  /*5ef0*/  SHF.L.U32 R0, R3, 0x1f, RZ ;  /* 0x0000001f03007819 */ /* 0x000fc800000006ff */
[----:B------:R-:W1:Y:S02]  /*5f00*/  SYNCS.PHASECHK.TRANS64.TRYWAIT P0, [R5+URZ+0x98], R0 ;  /* 0x00009800050075a7 */ /* 0x000e64000800017f */
[----:B-1----:R-:W-:Y:S05]  /*5f10*/  @!P0 BRA `(.L_x_116) ;  /* 0x0000001400688947 */ /* 0x002fea0003800000 */
.L_x_146:
[----:B------:R-:W-:Y:S05]  /*5f20*/  @!P1 BRA `(.L_x_117) ;  /* 0x0000000000049947 */ /* 0x000fea0003800000 */
[----:B------:R-:W-:Y:S01]  /*5f30*/  BPT.TRAP 0x1 ;  /* 0x000000040000795c */ /* 0x000fe20000300000 */
.L_x_117:
[----:B-1----:R-:W-:-:S05]  /*5f40*/  VIADD R0, R2, 0x1 ;  /* 0x0000000102007836 */ /* 0x002fca0000000000 */
[----:B------:R-:W-:-:S04]  /*5f50*/  ISETP.NE.AND P0, PT, R0, 0x3, PT ;  /* 0x000000030000780c */ /* 0x000fc80003f05270 */
[----:B------:R-:W-:Y:S02]  /*5f60*/  SEL R2, RZ, 0x1, P0 ;  /* 0x00000001ff027807 */ /* 0x000fe40000000000 */
[----:B------:R-:W-:Y:S02]  /*5f70*/  SEL R0, R0, RZ, P0 ;  /* 0x000000ff00007207 */ /* 0x000fe40000000000 */
[----:B------:R-:W-:-:S03]  /*5f80*/  LOP3.LUT R2, R3, R2, RZ, 0x3c, !PT ;  /* 0x0000000203027212 */ /* 0x000fc600078e3cff */
[----:B------:R-:W-:Y:S01]  /*5f90*/  IMAD R3, R0, 0x8, R7 ;  /* 0x0000000800037824 */ /* 0x000fe200078e0207 */
[----:B------:R-:W-:-:S07]  /*5fa0*/  SHF.L.U32 R0, R2, 0x1f, RZ ;  /* 0x0000001f02007819 */ /* 0x000fce00000006ff */
.L_x_118:
[----:B-1----:R1:W3:Y:S02]  /*5fb0*/  SYNCS.PHASECHK.TRANS64.TRYWAIT P0, [R3+URZ+0x98], R0 ;  /* 0x00009800030075a7 */ /* 0x0022e4000800017f */
[----:B---3--:R-:W-:Y:S05]  /*5fc0*/  @!P0 NANOSLEEP.SYNCS 0x989680 ;  /* 0x009896800000895d */ /* 0x008fea0003900000 */
[----:B------:R-:W3:Y:S02]  /*5fd0*/  @!P0 SYNCS.PHASECHK.TRANS64 P0, [R3+URZ+0x98], R0 ;  /* 0x00009800030085a7 */ /* 0x000ee4000800007f */
[----:B---3--:R-:W-:Y:S05]  /*5fe0*/  @P0 BRA `(.L_x_14) ;  /* 0x00000010007c0947 */ /* 0x008fea0003800000 */
[----:B------:R-:W-:Y:S05]  /*5ff0*/  BRA `(.L_x_118) ;  /* 0xfffffffc00ec7947 */ /* 0x000fea000383ffff */
.L_x_87:
[----:B------:R-:W-:Y:S01]  /*6000*/  LOP3.LUT P0, RZ, R10, 0xff, RZ, 0xc0, !PT ;  /* 0x000000ff0aff7812 */ /* 0x000fe2000780c0ff */
[----:B------:R-:W-:Y:S02]  /*6010*/  IMAD.MOV.U32 R10, RZ, RZ, 0x1 ;  /* 0x00000001ff0a7424 */ /* 0x000fe400078e00ff */
[----:B------:R-:W-:-:S10]  /*6020*/  IMAD.MOV.U32 R9, RZ, RZ, RZ ;  /* 0x000000ffff097224 */ /* 0x000fd400078e00ff */
[----:B------:R-:W-:Y:S05]  /*6030*/  @!P0 BRA `(.L_x_119) ;  /* 0x0000000c00248947 */ /* 0x000fea0003800000 */
[----:B------:R-:W2:Y:S01]  /*6040*/  LDC R0, c[0x0][0x28c] ;  /* 0x0000a300ff007b82 */ /* 0x000ea20000000800 */
[----:B------:R-:W-:Y:S01]  /*6050*/  ULDC UR7, c[0x0][0x900] ;  /* 0x0002400000077ab9 */ /* 0x000fe20000000800 */
[----:B------:R-:W-:Y:S01]  /*6060*/  UMOV UR8, 0xffffffff ;  /* 0xffffffff00087882 */ /* 0x000fe20000000000 */
[----:B------:R-:W-:Y:S01]  /*6070*/  BSSY B0, `(.L_x_119) ;  /* 0x00000c5000007945 */ /* 0x000fe20003800000 */
[----:B-1----:R-:W-:Y:S01]  /*6080*/  USHF.L.U32 UR4, UR44, 0x5, URZ ;  /* 0x000000052c047899 */ /* 0x002fe2000800063f */
[----:B------:R-:W-:Y:S01]  /*6090*/  LOP3.LUT R11, R22, 0x2, RZ, 0xfc, !PT ;  /* 0x00000002160b7812 */ /* 0x000fe200078efcff */
[----:B------:R-:W-:Y:S01]  /*60a0*/  USHF.L.U32 UR5, UR44, 0xb, URZ ;  /* 0x0000000b2c057899 */ /* 0x000fe2000800063f */
[----:B------:R-:W-:Y:S01]  /*60b0*/  IMAD.MOV.U32 R10, RZ, RZ, 0x1 ;  /* 0x00000001ff0a7424 */ /* 0x000fe200078e00ff */
[----:B------:R-:W-:Y:S01]  /*60c0*/  USHF.L.U32 UR8, UR8, UR7, URZ ;  /* 0x0000000708087299 */ /* 0x000fe2000800063f */
[----:B------:R-:W-:Y:S01]  /*60d0*/  IMAD.MOV.U32 R9, RZ, RZ, RZ ;  /* 0x000000ffff097224 */ /* 0x000fe200078e00ff */
[----:B------:R-:W-:Y:S01]  /*60e0*/  ULDC UR6, c[0x0][0x8a8] ;  /* 0x00022a0000067ab9 */ /* 0x000fe20000000800 */
[----:B------:R-:W-:-:S02]  /*60f0*/  ULOP3.LUT UR4, UR4, 0x20, URZ, 0xc0, !UPT ;  /* 0x0000002004047892 */ /* 0x000fc4000f8ec03f */
[----:B------:R-:W-:Y:S02]  /*6100*/  ULOP3.LUT UR5, UR5, 0x800, URZ, 0xc0, !UPT ;  /* 0x0000080005057892 */ /* 0x000fe4000f8ec03f */
[----:B------:R-:W-:Y:S02]  /*6110*/  UIADD3 UR17, UR6, -0x1, URZ ;  /* 0xffffffff06117890 */ /* 0x000fe4000fffe03f */
[----:B------:R-:W-:Y:S02]  /*6120*/  USHF.L.U32 UR19, UR46, UR7, URZ ;  /* 0x000000072e137299 */ /* 0x000fe4000800063f */
[----:B------:R-:W-:Y:S01]  /*6130*/  ULOP3.LUT UR18, URZ, UR8, URZ, 0x33, !UPT ;  /* 0x000000083f127292 */ /* 0x000fe2000f8e333f */
[----:B------:R-:W-:Y:S01]  /*6140*/  ULDC.64 UR22, c[0x0][0x198] ;  /* 0x0000660000167ab9 */ /* 0x000fe20000000a00 */
[----:B--2---:R-:W-:-:S05]  /*6150*/  VIADD R0, R0, 0x3f ;  /* 0x0000003f00007836 */ /* 0x004fca0000000000 */
[----:B------:R-:W-:-:S04]  /*6160*/  SHF.R.S32.HI R3, RZ, 0x1f, R0 ;  /* 0x0000001fff037819 */ /* 0x000fc80000011400 */
[----:B------:R-:W-:Y:S01]  /*6170*/  LEA.HI R3, R3, R0, RZ, 0x6 ;  /* 0x0000000003037211 */ /* 0x000fe200078f30ff */
[----:B------:R-:W-:-:S03]  /*6180*/  IMAD.MOV.U32 R0, RZ, RZ, 0x1 ;  /* 0x00000001ff007424 */ /* 0x000fc600078e00ff */
[--C-:B------:R-:W-:Y:S02]  /*6190*/  SHF.R.S32.HI R8, RZ, 0x6, R3.reuse ;  /* 0x00000006ff087819 */ /* 0x100fe40000011403 */
[----:B------:R-:W-:-:S03]  /*61a0*/  PRMT R3, R0, 0x7610, R3 ;  /* 0x0000761000037816 */ /* 0x000fc60000000003 */
[----:B------:R-:W-:-:S07]  /*61b0*/  VIADD R0, R8, 0x1 ;  /* 0x0000000108007836 */ /* 0x000fce0000000000 */
.L_x_130:
[----:B------:R-:W-:-:S03]  /*61c0*/  UMOV UR6, 0xffffffff ;  /* 0xffffffff00067882 */ /* 0x000fc60000000000 */
[----:B------:R-:W-:Y:S05]  /*61d0*/  BRA.DIV UR6, `(.L_x_120) ;  /* 0x0000001206cc7947 */ /* 0x000fea000b800000 */
[----:B------:R-:W-:-:S13]  /*61e0*/  ELECT P6, URZ, PT ;  /* 0x00000000003f782f */ /* 0x000fda00038c0000 */
.L_x_149:
[----:B------:R-:W1:Y:S01]  /*61f0*/  LDC R4, c[0x0][0x28c] ;  /* 0x0000a300ff047b82 */ /* 0x000e620000000800 */
[----:B------:R-:W-:Y:S01]  /*6200*/  BSSY B1, `(.L_x_121) ;  /* 0x0000038000017945 */ /* 0x000fe20003800000 */
[----:B-1----:R-:W-:-:S13]  /*6210*/  ISETP.LT.OR P6, PT, R4, 0x1, !P6 ;  /* 0x000000010400780c */ /* 0x002fda00077c1670 */
[----:B------:R-:W-:Y:S05]  /*6220*/  @P6 BRA `(.L_x_122) ;  /* 0x0000000000d46947 */ /* 0x000fea0003800000 */
[----:B------:R-:W-:Y:S01]  /*6230*/  LEA R15, R13, UR4, 0x6 ;  /* 0x000000040d0f7c11 */ /* 0x000fe2000f8e30ff */
[----:B------:R-:W-:Y:S02]  /*6240*/  IMAD.SHL.U32 R20, R20, 0x80, RZ ;  /* 0x0000008014147824 */ /* 0x000fe400078e00ff */
[----:B------:R-:W-:Y:S02]  /*6250*/  IMAD.MOV.U32 R21, RZ, RZ, RZ ;  /* 0x000000ffff157224 */ /* 0x000fe400078e00ff */
[----:B------:R-:W-:Y:S02]  /*6260*/  IMAD.MOV.U32 R4, RZ, RZ, R0 ;  /* 0x000000ffff047224 */ /* 0x000fe400078e0000 */
[----:B------:R-:W-:Y:S02]  /*6270*/  IMAD.MOV.U32 R5, RZ, RZ, R10 ;  /* 0x000000ffff057224 */ /* 0x000fe400078e000a */
[----:B------:R-:W-:-:S07]  /*6280*/  IMAD.MOV.U32 R6, RZ, RZ, R9 ;  /* 0x000000ffff067224 */ /* 0x000fce00078e0009 */
.L_x_125:
[----:B------:R-:W1:Y:S01]  /*6290*/  S2R R14, SR_CgaCtaId ;  /* 0x00000000000e7919 */ /* 0x000e620000008800 */
[----:B------:R-:W-:Y:S02]  /*62a0*/  MOV R7, 0x400 ;  /* 0x0000040000077802 */ /* 0x000fe40000000f00 */
[----:B------:R-:W-:-:S13]  /*62b0*/  LOP3.LUT P1, RZ, R18, 0x7f, RZ, 0xc0, !PT ;  /* 0x0000007f12ff7812 */ /* 0x000fda000782c0ff */
[----:B------:R-:W2:Y:S01]  /*62c0*/  @!P1 LDC R13, c[0x0][0x500] ;  /* 0x00014000ff0d9b82 */ /* 0x000ea20000000800 */
[----:B-1----:R-:W-:Y:S02]  /*62d0*/  LEA R19, R14, R7, 0x18 ;  /* 0x000000070e137211 */ /* 0x002fe400078ec0ff */
[----:B------:R-:W-:-:S03]  /*62e0*/  SHF.L.U32 R7, R5, 0x1f, RZ ;  /* 0x0000001f05077819 */ /* 0x000fc600000006ff */
[----:B------:R-:W-:-:S04]  /*62f0*/  IMAD R14, R6, 0x8, R19 ;  /* 0x00000008060e7824 */ /* 0x000fc800078e0213 */
[----:B------:R-:W1:Y:S02]  /*6300*/  SYNCS.PHASECHK.TRANS64.TRYWAIT P0, [R14+URZ+0x40], R7 ;  /* 0x000040070e0075a7 */ /* 0x000e64000800017f */
[----:B-12---:R-:W-:Y:S05]  /*6310*/  @!P0 BRA `(.L_x_123) ;  /* 0x00000010009c8947 */ /* 0x006fea0003800000 */
.L_x_150:
[----:B-1----:R-:W-:Y:S01]  /*6320*/  PRMT R7, R11, 0x9910, RZ ;  /* 0x000099100b077816 */ /* 0x002fe200000000ff */
[----:B------:R1:W-:Y:S03]  /*6330*/  @!P1 SYNCS.ARRIVE.TRANS64 RZ, [R14+URZ], R13 ;  /* 0x0000000d0eff99a7 */ /* 0x0003e6000800003f */
[----:B------:R-:W-:-:S13]  /*6340*/  ISETP.NE.AND P0, PT, R7, 0x2, PT ;  /* 0x000000020700780c */ /* 0x000fda0003f05270 */
[----:B-1----:R-:W-:Y:S05]  /*6350*/  @P0 BRA `(.L_x_124) ;  /* 0x0000000000040947 */ /* 0x002fea0003800000 */
[----:B------:R-:W-:Y:S01]  /*6360*/  BPT.TRAP 0x1 ;  /* 0x000000040000795c */ /* 0x000fe20000300000 */
.L_x_124:
[C---:B------:R-:W-:Y:S01]  /*6370*/  LEA R7, R6.reuse, UR5, 0xc ;  /* 0x0000000506077c11 */ /* 0x040fe2000f8e60ff */
[--C-:B------:R-:W-:Y:S01]  /*6380*/  IMAD R13, R6, 0x4000, R19.reuse ;  /* 0x00004000060d7824 */ /* 0x100fe200078e0213 */
[----:B------:R-:W-:Y:S01]  /*6390*/  R2UR UR9, R14 ;  /* 0x000000000e0972ca */ /* 0x000fe200000e0000 */
[----:B------:R-:W-:Y:S01]  /*63a0*/  VIADD R4, R4, 0xffffffff ;  /* 0xffffffff04047836 */ /* 0x000fe20000000000 */
[----:B------:R-:W-:Y:S01]  /*63b0*/  UIADD3 UR6, UP0, UR22, 0xf0, URZ ;  /* 0x000000f016067890 */ /* 0x000fe2000ff1e03f */
[----:B------:R-:W-:Y:S01]  /*63c0*/  IMAD R7, R7, 0x2, R19 ;  /* 0x0000000207077824 */ /* 0x000fe200078e0213 */
[----:B------:R-:W-:Y:S01]  /*63d0*/  R2UR UR7, R13 ;  /* 0x000000000d0772ca */ /* 0x000fe200000e0000 */
[----:B------:R-:W-:Y:S01]  /*63e0*/  UIADD3 UR24, UP1, UR22, 0x1f0, URZ ;  /* 0x000001f016187890 */ /* 0x000fe2000ff3e03f */
[----:B------:R-:W-:Y:S01]  /*63f0*/  R2UR UR11, R20 ;  /* 0x00000000140b72ca */ /* 0x000fe200000e0000 */
[----:B------:R-:W-:Y:S01]  /*6400*/  VIADD R6, R6, 0x1 ;  /* 0x0000000106067836 */ /* 0x000fe20000000000 */
[----:B------:R-:W-:Y:S01]  /*6410*/  R2UR UR8, R7 ;  /* 0x00000000070872ca */ /* 0x000fe200000e0000 */
[----:B------:R-:W-:Y:S01]  /*6420*/  UIADD3.X UR25, URZ, UR23, URZ, UP1, !UPT ;  /* 0x000000173f197290 */ /* 0x000fe20008ffe43f */
[----:B------:R-:W-:Y:S01]  /*6430*/  R2UR UR10, R21 ;  /* 0x00000000150a72ca */ /* 0x000fe200000e0000 */
[----:B------:R-:W-:Y:S01]  /*6440*/  UMOV UR14, 0x0 ;  /* 0x00000000000e7882 */ /* 0x000fe20000000000 */
[----:B------:R-:W-:Y:S01]  /*6450*/  R2UR UR12, R12 ;  /* 0x000000000c0c72ca */ /* 0x000fe200000e0000 */
[----:B------:R-:W-:Y:S01]  /*6460*/  UMOV UR15, 0x10000000 ;  /* 0x10000000000f7882 */ /* 0x000fe20000000000 */
[----:B------:R-:W-:Y:S01]  /*6470*/  R2UR UR20, R15 ;  /* 0x000000000f1472ca */ /* 0x000fe200000e0000 */
[----:B------:R-:W-:Y:S01]  /*6480*/  UMOV UR21, 0x30000 ;  /* 0x0003000000157882 */ /* 0x000fe20000000000 */
[----:B------:R-:W-:Y:S01]  /*6490*/  ISETP.GT.AND P1, PT, R4, 0x1, PT ;  /* 0x000000010400780c */ /* 0x000fe20003f24270 */
[----:B------:R-:W-:Y:S01]  /*64a0*/  UIADD3 UR13, UR7, 0x6400, URZ ;  /* 0x00006400070d7890 */ /* 0x000fe2000fffe03f */
[----:B------:R-:W-:Y:S01]  /*64b0*/  ISETP.NE.AND P0, PT, R6, 0x8, PT ;  /* 0x000000080600780c */ /* 0x000fe20003f05270 */
[----:B------:R-:W-:Y:S01]  /*64c0*/  UIADD3.X UR7, URZ, UR23, URZ, UP0, !UPT ;  /* 0x000000173f077290 */ /* 0x000fe200087fe43f */
[----:B------:R-:W-:Y:S01]  /*64d0*/  VIADD R21, R21, 0x40 ;  /* 0x0000004015157836 */ /* 0x000fe20000000000 */
[----:B------:R-:W-:Y:S01]  /*64e0*/  UIADD3 UR16, UR8, 0x26400, URZ ;  /* 0x0002640008107890 */ /* 0x000fe2000fffe03f */
[----:B------:R-:W-:-:S02]  /*64f0*/  SEL R14, RZ, 0x1, P0 ;  /* 0x00000001ff0e7807 */ /* 0x000fc40000000000 */
[----:B------:R-:W-:Y:S01]  /*6500*/  UMOV UR8, UR13 ;  /* 0x0000000d00087c82 */ /* 0x000fe20008000000 */
[----:B------:R-:W-:Y:S02]  /*6510*/  SEL R6, R6, RZ, P0 ;  /* 0x000000ff06067207 */ /* 0x000fe40000000000 */
[----:B------:R-:W-:Y:S01]  /*6520*/  LOP3.LUT R5, R5, R14, RZ, 0x3c, !PT ;  /* 0x0000000e05057212 */ /* 0x000fe200078e3cff */
[----:B------:R1:W-:Y:S02]  /*6530*/  UTMALDG.3D [UR8], [UR6], desc[UR14] ;  /* 0x00000e08060075b4 */ /* 0x0003e40008011000 */
[----:B-1----:R-:W-:Y:S01]  /*6540*/  UMOV UR8, UR16 ;  /* 0x0000001000087c82 */ /* 0x002fe20008000000 */
[----:B------:R-:W-:Y:S02]  /*6550*/  UMOV UR11, UR20 ;  /* 0x00000014000b7c82 */ /* 0x000fe40008000000 */
[----:B------:R1:W-:Y:S02]  /*6560*/  UTMALDG.3D.MULTICAST [UR8], [UR24], UR21, desc[UR14] ;  /* 0x00000e08180073b4 */ /* 0x0003e40008011815 */
[----:B-1----:R-:W-:Y:S05]  /*6570*/  @P1 BRA `(.L_x_125) ;  /* 0xfffffffc00441947 */ /* 0x002fea000383ffff */
.L_x_122:
[----:B------:R-:W-:Y:S05]  /*6580*/  BSYNC B1 ;  /* 0x0000000000017941 */ /* 0x000fea0003800000 */
.L_x_121:
[----:B------:R-:W-:Y:S01]  /*6590*/  LOP3.LUT P1, RZ, R3, 0xff, RZ, 0xc0, !PT ;  /* 0x000000ff03ff7812 */ /* 0x000fe2000782c0ff */
[----:B------:R-:W-:Y:S01]  /*65a0*/  IMAD.IADD R9, R8, 0x1, R9 ;  /* 0x0000000108097824 */ /* 0x000fe200078e0209 */
[----:B------:R-:W-:Y:S01]  /*65b0*/  IADD3 R16, P2, R16, UR52, RZ ;  /* 0x0000003410107c10 */ /* 0x000fe2000ff5e0ff */
[----:B------:R-:W-:Y:S01]  /*65c0*/  ULDC.64 UR6, c[0x0][0x8f8] ;  /* 0x00023e0000067ab9 */ /* 0x000fe20000000a00 */
[----:B------:R-:W-:Y:S01]  /*65d0*/  BSSY B1, `(.L_x_126) ;  /* 0x000006c000017945 */ /* 0x000fe20003800000 */
[----:B------:R-:W-:Y:S01]  /*65e0*/  IMAD.MOV.U32 R20, RZ, RZ, -0x1 ;  /* 0xffffffffff147424 */ /* 0x000fe200078e00ff */
[----:B------:R-:W-:Y:S01]  /*65f0*/  SHF.R.U32.HI R3, RZ, 0x3, R9 ;  /* 0x00000003ff037819 */ /* 0x000fe20000011609 */
[----:B------:R-:W-:Y:S01]  /*6600*/  IMAD.MOV.U32 R13, RZ, RZ, -0x1 ;  /* 0xffffffffff0d7424 */ /* 0x000fe200078e00ff */
[----:B------:R-:W-:Y:S01]  /*6610*/  ISETP.GT.U32.AND P0, PT, R9, 0x7, PT ;  /* 0x000000070900780c */ /* 0x000fe20003f04070 */
[----:B------:R-:W-:Y:S01]  /*6620*/  IMAD.MOV.U32 R12, RZ, RZ, -0x1 ;  /* 0xffffffffff0c7424 */ /* 0x000fe200078e00ff */
[----:B------:R-:W-:-:S02]  /*6630*/  LOP3.LUT R3, R3, 0x1, RZ, 0xc0, !PT ;  /* 0x0000000103037812 */ /* 0x000fc400078ec0ff */
[----:B------:R-:W-:Y:S01]  /*6640*/  ISETP.LT.U32.AND P0, PT, R8, 0x8, P0 ;  /* 0x000000080800780c */ /* 0x000fe20000701070 */
[----:B------:R-:W1:Y:S01]  /*6650*/  @P1 S2R R5, SR_CgaCtaId ;  /* 0x0000000000051919 */ /* 0x000e620000008800 */
[----:B------:R-:W-:Y:S02]  /*6660*/  @P1 MOV R4, 0x400 ;  /* 0x0000040000041802 */ /* 0x000fe40000000f00 */
[----:B------:R-:W-:Y:S02]  /*6670*/  IADD3.X R17, R17, UR45, RZ, P2, !PT ;  /* 0x0000002d11117c10 */ /* 0x000fe400097fe4ff */
[----:B------:R-:W-:Y:S02]  /*6680*/  ISETP.GE.U32.AND P2, PT, R16, UR6, PT ;  /* 0x0000000610007c0c */ /* 0x000fe4000bf46070 */
[----:B------:R-:W-:Y:S02]  /*6690*/  LOP3.LUT R9, R9, 0x7, RZ, 0xc0, !PT ;  /* 0x0000000709097812 */ /* 0x000fe400078ec0ff */
[----:B-1----:R-:W-:-:S04]  /*66a0*/  @P1 LEA R4, R5, R4, 0x18 ;  /* 0x0000000405041211 */ /* 0x002fc800078ec0ff */
[----:B------:R1:W-:Y:S01]  /*66b0*/  @P1 SYNCS.ARRIVE.TRANS64.A1T0 RZ, [R4+URZ+0xb8], RZ ;  /* 0x0000b8ff04ff19a7 */ /* 0x0003e2000810003f */
[----:B------:R-:W-:Y:S02]  /*66c0*/  ISETP.NE.U32.AND P1, PT, R3, 0x1, PT ;  /* 0x000000010300780c */ /* 0x000fe40003f25070 */
[----:B------:R-:W-:Y:S02]  /*66d0*/  SEL R3, RZ, 0x1, !P0 ;  /* 0x00000001ff037807 */ /* 0x000fe40004000000 */
[----:B------:R-:W-:Y:S02]  /*66e0*/  ISETP.GE.U32.AND.EX P0, PT, R17, UR7, PT, P2 ;  /* 0x0000000711007c0c */ /* 0x000fe4000bf06120 */
[----:B------:R-:W-:-:S04]  /*66f0*/  ISETP.GT.U32.AND P1, PT, R8, 0x7, !P1 ;  /* 0x000000070800780c */ /* 0x000fc80004f24070 */
[----:B-1----:R-:W-:-:S04]  /*6700*/  SEL R4, RZ, 0x1, !P1 ;  /* 0x00000001ff047807 */ /* 0x002fc80004800000 */
[--C-:B------:R-:W-:Y:S02]  /*6710*/  LOP3.LUT R10, R4, R10, R3.reuse, 0x96, !PT ;  /* 0x0000000a040a7212 */ /* 0x100fe400078e9603 */
[----:B------:R-:W-:Y:S02]  /*6720*/  PRMT R4, RZ, 0x7610, R4 ;  /* 0x00007610ff047816 */ /* 0x000fe40000000004 */
[----:B------:R-:W-:Y:S01]  /*6730*/  PRMT R3, RZ, 0x7610, R3 ;  /* 0x00007610ff037816 */ /* 0x000fe20000000003 */
[----:B------:R-:W-:Y:S06]  /*6740*/  @P0 BRA `(.L_x_127) ;  /* 0x0000000400500947 */ /* 0x000fec0003800000 */
[----:B------:R-:W1:Y:S01]  /*6750*/  S2R R13, SR_CTAID.X ;  /* 0x00000000000d7919 */ /* 0x000e620000002500 */
[----:B------:R-:W-:Y:S01]  /*6760*/  ULDC.64 UR6, c[0x0][0x8d0] ;  /* 0x0002340000067ab9 */ /* 0x000fe20000000a00 */
[----:B------:R-:W2:Y:S01]  /*6770*/  LDC R20, c[0x0][0x144] ;  /* 0x00005100ff147b82 */ /* 0x000ea20000000800 */
[----:B------:R-:W-:Y:S01]  /*6780*/  ISETP.NE.U32.AND P0, PT, RZ, UR6, PT ;  /* 0x00000006ff007c0c */ /* 0x000fe2000bf05070 */
[----:B------:R-:W3:Y:S01]  /*6790*/  S2R R12, SR_CTAID.Y ;  /* 0x00000000000c7919 */ /* 0x000ee20000002600 */
[----:B------:R-:W-:Y:S01]  /*67a0*/  ULDC UR8, c[0x0][0x150] ;  /* 0x0000540000087ab9 */ /* 0x000fe20000000800 */
[----:B------:R-:W-:Y:S01]  /*67b0*/  ULDC UR9, c[0x0][0x8d8] ;  /* 0x0002360000097ab9 */ /* 0x000fe20000000800 */
[----:B------:R-:W-:Y:S01]  /*67c0*/  ISETP.NE.AND.EX P0, PT, RZ, UR7, PT, P0 ;  /* 0x00000007ff007c0c */ /* 0x000fe2000bf05300 */
[----:B------:R-:W-:Y:S01]  /*67d0*/  IMAD.MOV.U32 R4, RZ, RZ, R16 ;  /* 0x000000ffff047224 */ /* 0x000fe200078e0010 */
[----:B-1----:R-:W-:-:S05]  /*67e0*/  I2FP.F32.U32 R5, R13 ;  /* 0x0000000d00057245 */ /* 0x002fca0000201000 */
[----:B------:R-:W-:Y:S01]  /*67f0*/  FMUL R19, R5, UR8 ;  /* 0x0000000805137c20 */ /* 0x000fe20008400000 */
[----:B------:R-:W-:-:S05]  /*6800*/  IMAD.MOV.U32 R5, RZ, RZ, R17 ;  /* 0x000000ffff057224 */ /* 0x000fca00078e0011 */
[----:B---3--:R-:W-:Y:S05]  /*6810*/  @!P0 BRA `(.L_x_128) ;  /* 0x0000000000288947 */ /* 0x008fea0003800000 */
[----:B------:R-:W-:Y:S02]  /*6820*/  ULDC UR8, c[0x0][0x8dc] ;  /* 0x0002370000087ab9 */ /* 0x000fe40000000800 */
[----:B------:R-:W-:-:S05]  /*6830*/  IADD3 R5, P0, R16, UR8, RZ ;  /* 0x0000000810057c10 */ /* 0x000fca000ff1e0ff */
[----:B------:R-:W-:-:S04]  /*6840*/  IMAD.X R15, RZ, RZ, R17, P0 ;  /* 0x000000ffff0f7224 */ /* 0x000fc800000e0611 */
[----:B------:R-:W-:-:S04]  /*6850*/  IMAD.WIDE.U32 R6, R15, UR6, RZ ;  /* 0x000000060f067c25 */ /* 0x000fc8000f8e00ff */
[----:B------:R-:W-:-:S04]  /*6860*/  IMAD.WIDE.U32 R6, P0, R5, UR7, R6 ;  /* 0x0000000705067c25 */ /* 0x000fc8000f800006 */
[----:B------:R-:W-:-:S04]  /*6870*/  IMAD.WIDE.U32 R4, R5, UR6, RZ ;  /* 0x0000000605047c25 */ /* 0x000fc8000f8e00ff */
[----:B------:R-:W-:Y:S01]  /*6880*/  IMAD.MOV.U32 R4, RZ, RZ, R7 ;  /* 0x000000ffff047224 */ /* 0x000fe200078e0007 */
[----:B------:R-:W-:Y:S01]  /*6890*/  IADD3 RZ, P1, R5, R6, RZ ;  /* 0x0000000605ff7210 */ /* 0x000fe20007f3e0ff */
[----:B------:R-:W-:-:S04]  /*68a0*/  IMAD.X R5, RZ, RZ, RZ, P0 ;  /* 0x000000ffff057224 */ /* 0x000fc800000e06ff */
[----:B------:R-:W-:-:S08]  /*68b0*/  IMAD.WIDE.U32.X R4, R15, UR7, R4, P1 ;  /* 0x000000070f047c25 */ /* 0x000fd000088e0404 */
.L_x_128:
[--C-:B------:R-:W-:Y:S01]  /*68c0*/  SHF.R.U64 R14, R4, UR9, R5.reuse ;  /* 0x00000009040e7c19 */ /* 0x100fe20008001205 */
[----:B------:R-:W1:Y:S01]  /*68d0*/  F2I.U32.TRUNC.NTZ R19, R19 ;  /* 0x0000001300137305 */ /* 0x000e62000020f000 */
[----:B------:R-:W-:Y:S01]  /*68e0*/  SHF.R.U32.HI R4, RZ, UR9, R5 ;  /* 0x00000009ff047c19 */ /* 0x000fe20008011605 */
[----:B------:R-:W-:Y:S01]  /*68f0*/  ULDC.64 UR6, c[0x0][0x8c8] ;  /* 0x0002320000067ab9 */ /* 0x000fe20000000a00 */
[----:B------:R-:W-:Y:S01]  /*6900*/  IADD3 R7, P0, RZ, -R14, RZ ;  /* 0x8000000eff077210 */ /* 0x000fe20007f1e0ff */
[----:B------:R-:W-:Y:S01]  /*6910*/  ULDC.64 UR8, c[0x0][0x8e8] ;  /* 0x00023a0000087ab9 */ /* 0x000fe20000000a00 */
[----:B------:R-:W3:Y:S03]  /*6920*/  LDC R21, c[0x0][0x148] ;  /* 0x00005200ff157b82 */ /* 0x000ee60000000800 */
[----:B------:R-:W-:Y:S01]  /*6930*/  IMAD.X R4, RZ, RZ, ~R4, P0 ;  /* 0x000000ffff047224 */ /* 0x000fe200000e0e04 */
[----:B------:R-:W-:-:S03]  /*6940*/  ISETP.NE.U32.AND P0, PT, RZ, UR8, PT ;  /* 0x00000008ff007c0c */ /* 0x000fc6000bf05070 */
[----:B------:R-:W-:Y:S01]  /*6950*/  IMAD R6, R4, UR6, RZ ;  /* 0x0000000604067c24 */ /* 0x000fe2000f8e02ff */
[----:B------:R-:W-:Y:S01]  /*6960*/  ISETP.NE.AND.EX P0, PT, RZ, UR9, PT, P0 ;  /* 0x00000009ff007c0c */ /* 0x000fe2000bf05300 */
[----:B------:R-:W-:Y:S01]  /*6970*/  IMAD.WIDE.U32 R4, R7, UR6, R16 ;  /* 0x0000000607047c25 */ /* 0x000fe2000f8e0010 */
[----:B------:R-:W-:-:S03]  /*6980*/  ULDC UR6, c[0x0][0x8c0] ;  /* 0x0002300000067ab9 */ /* 0x000fc60000000800 */
[----:B------:R-:W-:Y:S01]  /*6990*/  IMAD R7, R7, UR7, R6 ;  /* 0x0000000707077c24 */ /* 0x000fe2000f8e0206 */
[----:B------:R-:W-:Y:S01]  /*69a0*/  ULDC UR7, c[0x0][0x154] ;  /* 0x0000550000077ab9 */ /* 0x000fe20000000800 */
[----:B-1----:R-:W-:Y:S02]  /*69b0*/  IMAD.MOV R6, RZ, RZ, -R19 ;  /* 0x000000ffff067224 */ /* 0x002fe400078e0a13 */
[----:B------:R-:W-:Y:S02]  /*69c0*/  IMAD.IADD R5, R5, 0x1, R7 ;  /* 0x0000000105057824 */ /* 0x000fe400078e0207 */
[----:B--2---:R-:W-:Y:S01]  /*69d0*/  IMAD R13, R20, R6, R13 ;  /* 0x00000006140d7224 */ /* 0x004fe200078e020d */
[----:B------:R-:W-:Y:S02]  /*69e0*/  I2FP.F32.U32 R6, R12 ;  /* 0x0000000c00067245 */ /* 0x000fe40000201000 */
[--C-:B------:R-:W-:Y:S02]  /*69f0*/  SHF.R.U64 R15, R4, UR6, R5.reuse ;  /* 0x00000006040f7c19 */ /* 0x100fe40008001205 */
[----:B------:R-:W-:Y:S01]  /*6a00*/  SHF.R.U32.HI R4, RZ, UR6, R5 ;  /* 0x00000006ff047c19 */ /* 0x000fe20008011605 */
[----:B------:R-:W-:Y:S01]  /*6a10*/  FMUL R6, R6, UR7 ;  /* 0x0000000706067c20 */ /* 0x000fe20008400000 */
[----:B------:R-:W-:-:S02]  /*6a20*/  ULDC UR6, c[0x0][0x8b0] ;  /* 0x00022c0000067ab9 */ /* 0x000fc40000000800 */
[--C-:B------:R-:W-:Y:S01]  /*6a30*/  SHF.R.U64 R20, R15, UR6, R4.reuse ;  /* 0x000000060f147c19 */ /* 0x100fe20008001204 */
[----:B------:R1:W2:Y:S01]  /*6a40*/  F2I.U32.TRUNC.NTZ R24, R6 ;  /* 0x0000000600187305 */ /* 0x0002a2000020f000 */
[----:B------:R-:W-:Y:S01]  /*6a50*/  SHF.R.U32.HI R5, RZ, UR6, R4 ;  /* 0x00000006ff057c19 */ /* 0x000fe20008011604 */
[----:B------:R-:W-:-:S03]  /*6a60*/  ULDC UR6, c[0x0][0x900] ;  /* 0x0002400000067ab9 */ /* 0x000fc60000000800 */
[--C-:B------:R-:W-:Y:S02]  /*6a70*/  SHF.R.U64 R19, R20, UR6, R5.reuse ;  /* 0x0000000614137c19 */ /* 0x100fe40008001205 */
[----:B------:R-:W-:-:S03]  /*6a80*/  SHF.R.U32.HI R23, RZ, UR6, R5 ;  /* 0x00000006ff177c19 */ /* 0x000fc60008011605 */
[----:B------:R-:W-:Y:S02]  /*6a90*/  IMAD.MOV.U32 R4, RZ, RZ, R19 ;  /* 0x000000ffff047224 */ /* 0x000fe400078e0013 */
[----:B------:R-:W-:Y:S01]  /*6aa0*/  IMAD.MOV.U32 R5, RZ, RZ, R23 ;  /* 0x000000ffff057224 */ /* 0x000fe200078e0017 */
[----:B-1----:R-:W-:Y:S06]  /*6ab0*/  @!P0 BRA `(.L_x_129) ;  /* 0x0000000000288947 */ /* 0x002fec0003800000 */
        /* <DEDUP_REMOVED lines=10> */
.L_x_129:
[----:B------:R-:W-:Y:S01]  /*6b60*/  ISETP.NE.AND P0, PT, R2, 0x1, PT ;  /* 0x000000010200780c */ /* 0x000fe20003f05270 */
[----:B------:R-:W-:Y:S01]  /*6b70*/  ULDC UR6, c[0x0][0x8f0] ;  /* 0x00023c0000067ab9 */ /* 0x000fe20000000800 */
[----:B------:R-:W-:Y:S01]  /*6b80*/  LOP3.LUT R20, R20, UR18, RZ, 0xc0, !PT ;  /* 0x0000001214147c12 */ /* 0x000fe2000f8ec0ff */
[----:B--2---:R-:W-:Y:S01]  /*6b90*/  IMAD.MOV R24, RZ, RZ, -R24 ;  /* 0x000000ffff187224 */ /* 0x004fe200078e0a18 */
[----:B------:R-:W-:Y:S01]  /*6ba0*/  SHF.R.U64 R5, R4, UR6, R5 ;  /* 0x0000000604057c19 */ /* 0x000fe20008001205 */
[----:B------:R-:W-:Y:S01]  /*6bb0*/  ULDC UR6, c[0x0][0x8e0] ;  /* 0x0002380000067ab9 */ /* 0x000fe20000000800 */
[----:B------:R-:W-:Y:S01]  /*6bc0*/  LOP3.LUT R6, R15, UR17, RZ, 0xc0, !PT ;  /* 0x000000110f067c12 */ /* 0x000fe2000f8ec0ff */
[----:B------:R-:W-:Y:S02]  /*6bd0*/  ULDC UR7, c[0x0][0x8b8] ;  /* 0x00022e0000077ab9 */ /* 0x000fe40000000800 */
[----:B------:R-:W-:Y:S02]  /*6be0*/  IMAD.MOV R4, RZ, RZ, -R5 ;  /* 0x000000ffff047224 */ /* 0x000fe400078e0a05 */
[----:B------:R-:W-:-:S02]  /*6bf0*/  IMAD R20, R5, UR19, R20 ;  /* 0x0000001305147c24 */ /* 0x000fc4000f8e0214 */
[----:B---3--:R-:W-:Y:S02]  /*6c00*/  @P0 IMAD R13, R21, R24, R12 ;  /* 0x00000018150d0224 */ /* 0x008fe400078e020c */
[----:B------:R-:W-:Y:S01]  /*6c10*/  IMAD R19, R4, UR6, R19 ;  /* 0x0000000604137c24 */ /* 0x000fe2000f8e0213 */
[----:B------:R-:W-:Y:S01]  /*6c20*/  ULDC UR6, c[0x0][0x8a8] ;  /* 0x00022a0000067ab9 */ /* 0x000fe20000000800 */
[----:B------:R-:W-:Y:S02]  /*6c30*/  IMAD R20, R20, UR7, R13 ;  /* 0x0000000714147c24 */ /* 0x000fe4000f8e020d */
[----:B------:R-:W-:Y:S02]  /*6c40*/  IMAD R19, R19, UR6, R6 ;  /* 0x0000000613137c24 */ /* 0x000fe4000f8e0206 */
[----:B------:R-:W-:Y:S02]  /*6c50*/  IMAD.MOV.U32 R4, RZ, RZ, 0x1 ;  /* 0x00000001ff047424 */ /* 0x000fe400078e00ff */
[----:B------:R-:W-:Y:S01]  /*6c60*/  IMAD.MOV.U32 R12, RZ, RZ, R14 ;  /* 0x000000ffff0c7224 */ /* 0x000fe200078e000e */
[----:B------:R-:W-:-:S02]  /*6c70*/  SEL R13, R19, R20, !P0 ;  /* 0x00000014130d7207 */ /* 0x000fc40004000000 */
[----:B------:R-:W-:-:S07]  /*6c80*/  SEL R20, R20, R19, !P0 ;  /* 0x0000001314147207 */ /* 0x000fce0004000000 */
.L_x_127:
[----:B------:R-:W-:Y:S05]  /*6c90*/  BSYNC B1 ;  /* 0x0000000000017941 */ /* 0x000fea0003800000 */
.L_x_126:
[----:B------:R-:W-:-:S13]  /*6ca0*/  LOP3.LUT P0, RZ, R4, 0xff, RZ, 0xc0, !PT ;  /* 0x000000ff04ff7812 */ /* 0x000fda000780c0ff */
[----:B------:R-:W-:Y:S05]  /*6cb0*/  @P0 BRA `(.L_x_130) ;  /* 0xfffffff400400947 */ /* 0x000fea000383ffff */
[----:B------:R-:W-:Y:S05]  /*6cc0*/  BSYNC B0 ;  /* 0x0000000000007941 */ /* 0x000fea0003800000 */
.L_x_119:
[----:B------:R-:W-:-:S03]  /*6cd0*/  UMOV UR6, 0xffffffff ;  /* 0xffffffff00067882 */ /* 0x000fc60000000000 */
[----:B------:R-:W-:Y:S05]  /*6ce0*/  BRA.DIV UR6, `(.L_x_131) ;  /* 0x0000000a063c7947 */ /* 0x000fea000b800000 */
[----:B------:R-:W-:-:S13]  /*6cf0*/  ELECT P6, URZ, PT ;  /* 0x00000000003f782f */ /* 0x000fda00038c0000 */
.L_x_153:
[----:B------:R-:W-:Y:S05]  /*6d00*/  @!P6 BRA `(.L_x_14) ;  /* 0x000000040034e947 */ /* 0x000fea0003800000 */
[----:B------:R-:W-:-:S04]  /*6d10*/  LOP3.LUT R22, R22, 0x2, RZ, 0xfc, !PT ;  /* 0x0000000216167812 */ /* 0x000fc800078efcff */
[----:B------:R-:W-:-:S13]  /*6d20*/  ISETP.NE.AND P0, PT, R22, 0x3, PT ;  /* 0x000000031600780c */ /* 0x000fda0003f05270 */
[----:B------:R-:W-:Y:S05]  /*6d30*/  @!P0 BRA `(.L_x_132) ;  /* 0x0000000000048947 */ /* 0x000fea0003800000 */
[----:B-1----:R-:W-:Y:S01]  /*6d40*/  BPT.TRAP 0x1 ;  /* 0x000000040000795c */ /* 0x002fe20000300000 */
.L_x_132:
[----:B------:R-:W2:Y:S01]  /*6d50*/  S2R R3, SR_CgaCtaId ;  /* 0x0000000000037919 */ /* 0x000ea20000008800 */
[----:B------:R-:W-:Y:S02]  /*6d60*/  MOV R0, 0x400 ;  /* 0x0000040000007802 */ /* 0x000fe40000000f00 */
[----:B------:R-:W-:Y:S02]  /*6d70*/  SHF.L.U32 R2, R10, 0x1f, RZ ;  /* 0x0000001f0a027819 */ /* 0x000fe400000006ff */
[----:B--2---:R-:W-:-:S05]  /*6d80*/  LEA R0, R3, R0, 0x18 ;  /* 0x0000000003007211 */ /* 0x004fca00078ec0ff */
[----:B------:R-:W-:-:S04]  /*6d90*/  VIADD R0, R0, 0x40 ;  /* 0x0000004000007836 */ /* 0x000fc80000000000 */
[C---:B------:R-:W-:Y:S02]  /*6da0*/  IMAD R5, R9.reuse, 0x8, R0 ;  /* 0x0000000809057824 */ /* 0x040fe400078e0200 */
[----:B------:R-:W-:Y:S02]  /*6db0*/  VIADD R9, R9, 0x1 ;  /* 0x0000000109097836 */ /* 0x000fe40000000000 */
[----:B------:R-:W2:Y:S03]  /*6dc0*/  SYNCS.PHASECHK.TRANS64.TRYWAIT P0, [R5+URZ], R2 ;  /* 0x00000002050075a7 */ /* 0x000ea6000800017f */
[----:B------:R-:W-:-:S04]  /*6dd0*/  ISETP.NE.AND P1, PT, R9, 0x8, PT ;  /* 0x000000080900780c */ /* 0x000fc80003f25270 */
[----:B------:R-:W-:Y:S02]  /*6de0*/  SEL R3, RZ, 0x1, P1 ;  /* 0x00000001ff037807 */ /* 0x000fe40000800000 */
[----:B------:R-:W-:Y:S02]  /*6df0*/  SEL R9, R9, RZ, P1 ;  /* 0x000000ff09097207 */ /* 0x000fe40000800000 */
[----:B------:R-:W-:-:S03]  /*6e00*/  LOP3.LUT R10, R10, R3, RZ, 0x3c, !PT ;  /* 0x000000030a0a7212 */ /* 0x000fc600078e3cff */
[----:B------:R-:W-:Y:S01]  /*6e10*/  IMAD R7, R9, 0x8, R0 ;  /* 0x0000000809077824 */ /* 0x000fe200078e0200 */
[----:B------:R-:W-:Y:S01]  /*6e20*/  SHF.L.U32 R4, R10, 0x1f, RZ ;  /* 0x0000001f0a047819 */ /* 0x000fe200000006ff */
[----:B--2---:R-:W-:Y:S06]  /*6e30*/  @!P0 BRA `(.L_x_133) ;  /* 0x0000000800088947 */ /* 0x004fec0003800000 */
.L_x_154:
[----:B------:R-:W3:Y:S01]  /*6e40*/  SYNCS.PHASECHK.TRANS64.TRYWAIT P0, [R7+URZ], R4 ;  /* 0x00000004070075a7 */ /* 0x000ee2000800017f */
[----:B--2---:R-:W-:-:S05]  /*6e50*/  VIADD R2, R9, 0x1 ;  /* 0x0000000109027836 */ /* 0x004fca0000000000 */
[----:B------:R-:W-:-:S04]  /*6e60*/  ISETP.NE.AND P1, PT, R2, 0x8, PT ;  /* 0x000000080200780c */ /* 0x000fc80003f25270 */
[----:B------:R-:W-:Y:S02]  /*6e70*/  SEL R3, RZ, 0x1, P1 ;  /* 0x00000001ff037807 */ /* 0x000fe40000800000 */
[----:B------:R-:W-:Y:S02]  /*6e80*/  SEL R9, R2, RZ, P1 ;  /* 0x000000ff02097207 */ /* 0x000fe40000800000 */
[----:B------:R-:W-:-:S03]  /*6e90*/  LOP3.LUT R10, R10, R3, RZ, 0x3c, !PT ;  /* 0x000000030a0a7212 */ /* 0x000fc600078e3cff */
[----:B------:R-:W-:Y:S01]  /*6ea0*/  IMAD R6, R9, 0x8, R0 ;  /* 0x0000000809067824 */ /* 0x000fe200078e0200 */
[----:B------:R-:W-:Y:S01]  /*6eb0*/  SHF.L.U32 R5, R10, 0x1f, RZ ;  /* 0x0000001f0a057819 */ /* 0x000fe200000006ff */
[----:B---3--:R-:W-:Y:S06]  /*6ec0*/  @!P0 BRA `(.L_x_134) ;  /* 0x0000000400f88947 */ /* 0x008fec0003800000 */
.L_x_155:
[----:B------:R-:W3:Y:S01]  /*6ed0*/  SYNCS.PHASECHK.TRANS64.TRYWAIT P0, [R6+URZ], R5 ;  /* 0x00000005060075a7 */ /* 0x000ee2000800017f */
[----:B------:R-:W-:-:S05]  /*6ee0*/  VIADD R2, R9, 0x1 ;  /* 0x0000000109027836 */ /* 0x000fca0000000000 */
[----:B------:R-:W-:-:S04]  /*6ef0*/  ISETP.NE.AND P1, PT, R2, 0x8, PT ;  /* 0x000000080200780c */ /* 0x000fc80003f25270 */
[----:B------:R-:W-:Y:S02]  /*6f00*/  SEL R3, RZ, 0x1, P1 ;  /* 0x00000001ff037807 */ /* 0x000fe40000800000 */
[----:B--2---:R-:W-:Y:S02]  /*6f10*/  SEL R7, R2, RZ, P1 ;  /* 0x000000ff02077207 */ /* 0x004fe40000800000 */
[----:B------:R-:W-:-:S03]  /*6f20*/  LOP3.LUT R10, R10, R3, RZ, 0x3c, !PT ;  /* 0x000000030a0a7212 */ /* 0x000fc600078e3cff */
[----:B------:R-:W-:Y:S01]  /*6f30*/  IMAD R9, R7, 0x8, R0 ;  /* 0x0000000807097824 */ /* 0x000fe200078e0200 */
[----:B------:R-:W-:Y:S01]  /*6f40*/  SHF.L.U32 R4, R10, 0x1f, RZ ;  /* 0x0000001f0a047819 */ /* 0x000fe200000006ff */
[----:B---3--:R-:W-:Y:S06]  /*6f50*/  @!P0 BRA `(.L_x_135) ;  /* 0x0000000400e88947 */ /* 0x008fec0003800000 */
.L_x_156:
[----:B------:R-:W3:Y:S01]  /*6f60*/  SYNCS.PHASECHK.TRANS64.TRYWAIT P0, [R9+URZ], R4 ;  /* 0x00000004090075a7 */ /* 0x000ee2000800017f */
[----:B------:R-:W-:-:S05]  /*6f70*/  VIADD R2, R7, 0x1 ;  /* 0x0000000107027836 */ /* 0x000fca0000000000 */
[----:B------:R-:W-:-:S04]  /*6f80*/  ISETP.NE.AND P1, PT, R2, 0x8, PT ;  /* 0x000000080200780c */ /* 0x000fc80003f25270 */
[----:B------:R-:W-:Y:S02]  /*6f90*/  SEL R3, RZ, 0x1, P1 ;  /* 0x00000001ff037807 */ /* 0x000fe40000800000 */
[----:B------:R-:W-:Y:S02]  /*6fa0*/  SEL R7, R2, RZ, P1 ;  /* 0x000000ff02077207 */ /* 0x000fe40000800000 */
[----:B------:R-:W-:-:S03]  /*6fb0*/  LOP3.LUT R10, R10, R3, RZ, 0x3c, !PT ;  /* 0x000000030a0a7212 */ /* 0x000fc600078e3cff */
[----:B--2---:R-:W-:Y:S01]  /*6fc0*/  IMAD R6, R7, 0x8, R0 ;  /* 0x0000000807067824 */ /* 0x004fe200078e0200 */
[----:B------:R-:W-:Y:S01]  /*6fd0*/  SHF.L.U32 R5, R10, 0x1f, RZ ;  /* 0x0000001f0a057819 */ /* 0x000fe200000006ff */
[----:B---3--:R-:W-:Y:S06]  /*6fe0*/  @!P0 BRA `(.L_x_136) ;  /* 0x0000000400d88947 */ /* 0x008fec0003800000 */
.L_x_157:
        /* <DEDUP_REMOVED lines=9> */
.L_x_158:
        /* <DEDUP_REMOVED lines=9> */
.L_x_159:
[----:B------:R-:W3:Y:S01]  /*7110*/  SYNCS.PHASECHK.TRANS64.TRYWAIT P0, [R6+URZ], R5 ;  /* 0x00000005060075a7 */ /* 0x000ee2000800017f */
[----:B------:R-:W-:-:S05]  /*7120*/  VIADD R2, R7, 0x1 ;  /* 0x0000000107027836 */ /* 0x000fca0000000000 */
[----:B------:R-:W-:-:S04]  /*7130*/  ISETP.NE.AND P1, PT, R2, 0x8, PT ;  /* 0x000000080200780c */ /* 0x000fc80003f25270 */
[----:B--2---:R-:W-:Y:S02]  /*7140*/  SEL R4, RZ, 0x1, P1 ;  /* 0x00000001ff047807 */ /* 0x004fe40000800000 */
[----:B------:R-:W-:Y:S02]  /*7150*/  SEL R3, R2, RZ, P1 ;  /* 0x000000ff02037207 */ /* 0x000fe40000800000 */
[----:B------:R-:W-:Y:S01]  /*7160*/  LOP3.LUT R4, R11, R4, RZ, 0x3c, !PT ;  /* 0x000000040b047212 */ /* 0x000fe200078e3cff */
[----:B---3--:R-:W-:Y:S06]  /*7170*/  @!P0 BRA `(.L_x_139) ;  /* 0x0000000400b08947 */ /* 0x008fec0003800000 */
.L_x_160:
[----:B------:R-:W-:Y:S01]  /*7180*/  IMAD R3, R3, 0x8, R0 ;  /* 0x0000000803037824 */ /* 0x000fe200078e0200 */
[----:B------:R-:W-:-:S07]  /*7190*/  SHF.L.U32 R0, R4, 0x1f, RZ ;  /* 0x0000001f04007819 */ /* 0x000fce00000006ff */
.L_x_140:
[----:B---3--:R3:W4:Y:S02]  /*71a0*/  SYNCS.PHASECHK.TRANS64.TRYWAIT P0, [R3+URZ], R0 ;  /* 0x00000000030075a7 */ /* 0x008724000800017f */
[----:B----4-:R-:W-:Y:S05]  /*71b0*/  @!P0 NANOSLEEP.SYNCS 0x989680 ;  /* 0x009896800000895d */ /* 0x010fea0003900000 */
[----:B------:R-:W4:Y:S02]  /*71c0*/  @!P0 SYNCS.PHASECHK.TRANS64 P0, [R3+URZ], R0 ;  /* 0x00000000030085a7 */ /* 0x000f24000800007f */
[----:B----4-:R-:W-:Y:S05]  /*71d0*/  @!P0 BRA `(.L_x_140) ;  /* 0xfffffffc00f08947 */ /* 0x010fea000383ffff */
.L_x_14:
[----:B-1----:R-:W-:Y:S05]  /*71e0*/  BSYNC B6 ;  /* 0x0000000000067941 */ /* 0x002fea0003800000 */
.L_x_12:
[----:B------:R-:W-:Y:S05]  /*71f0*/  EXIT ;  /* 0x000000000000794d */ /* 0x000fea0003800000 */
.L_x_27:
[----:B----4-:R4:W1:Y:S02]  /*7200*/  SYNCS.PHASECHK.TRANS64.TRYWAIT P1, [R3+URZ], R0 ;  /* 0x00000000030075a7 */ /* 0x010864000802017f */
[----:B-1----:R-:W-:Y:S05]  /*7210*/  @!P1 NANOSLEEP.SYNCS 0x989680 ;  /* 0x009896800000995d */ /* 0x002fea0003900000 */
[----:B------:R-:W1:Y:S02]  /*7220*/  @!P1 SYNCS.PHASECHK.TRANS64 P1, [R3+URZ], R0 ;  /* 0x00000000030095a7 */ /* 0x000e64000802007f */
[----:B-1----:R-:W-:Y:S05]  /*7230*/  @!P1 BRA `(.L_x_27) ;  /* 0xfffffffc00f09947 */ /* 0x002fea000383ffff */
[----:B------:R-:W-:Y:S05]  /*7240*/  BRA `(.L_x_26) ;  /* 0xffffffa800107947 */ /* 0x000fea000383ffff */
.L_x_32:
[----:B---3--:R-:W-:-:S04]  /*7250*/  IMAD.U32 R5, RZ, RZ, UR4 ;  /* 0x00000004ff057e24 */ /* 0x008fc8000f8e00ff */
[----:B------:R3:W4:Y:S03]  /*7260*/  SYNCS.PHASECHK.TRANS64.TRYWAIT P1, [R5+URZ], R4 ;  /* 0x00000004050075a7 */ /* 0x000726000802017f */
[----:B----4-:R-:W-:Y:S05]  /*7270*/  @!P1 NANOSLEEP.SYNCS 0x989680 ;  /* 0x009896800000995d */ /* 0x010fea0003900000 */
[----:B------:R-:W4:Y:S02]  /*7280*/  @!P1 SYNCS.PHASECHK.TRANS64 P1, [R5+URZ], R4 ;  /* 0x00000004050095a7 */ /* 0x000f24000802007f */
[----:B----4-:R-:W-:Y:S05]  /*7290*/  @!P1 BRA `(.L_x_32) ;  /* 0xfffffffc00ec9947 */ /* 0x010fea000383ffff */
[----:B------:R-:W-:Y:S05]  /*72a0*/  BRA `(.L_x_31) ;  /* 0xffffffa800e47947 */ /* 0x000fea000383ffff */
.L_x_55:
[----:B-1----:R1:W2:Y:S02]  /*72b0*/  SYNCS.PHASECHK.TRANS64.TRYWAIT P2, [R5+URZ+0x80], R12 ;  /* 0x0000800c050075a7 */ /* 0x0022a4000804017f */
[----:B--2---:R-:W-:Y:S05]  /*72c0*/  @!P2 NANOSLEEP.SYNCS 0x989680 ;  /* 0x009896800000a95d */ /* 0x004fea0003900000 */
[----:B------:R-:W2:Y:S02]  /*72d0*/  @!P2 SYNCS.PHASECHK.TRANS64 P2, [R5+URZ+0x80], R12 ;  /* 0x0000800c0500a5a7 */ /* 0x000ea4000804007f */
[----:B--2---:R-:W-:Y:S05]  /*72e0*/  @!P2 BRA `(.L_x_55) ;  /* 0xfffffffc00f0a947 */ /* 0x004fea000383ffff */
[----:B------:R-:W-:Y:S05]  /*72f0*/  BRA `(.L_x_141) ;  /* 0xffffffb800d87947 */ /* 0x000fea000383ffff */
.L_x_69:
[----:B-1----:R1:W2:Y:S02]  /*7300*/  SYNCS.PHASECHK.TRANS64.TRYWAIT P3, [R24+URZ+0x80], R23 ;  /* 0x00008017180075a7 */ /* 0x0022a4000806017f */
[----:B--2---:R-:W-:Y:S05]  /*7310*/  @!P3 NANOSLEEP.SYNCS 0x989680 ;  /* 0x009896800000b95d */ /* 0x004fea0003900000 */
[----:B------:R-:W2:Y:S02]  /*7320*/  @!P3 SYNCS.PHASECHK.TRANS64 P3, [R24+URZ+0x80], R23 ;  /* 0x000080171800b5a7 */ /* 0x000ea4000806007f */
[----:B--2---:R-:W-:Y:S05]  /*7330*/  @!P3 BRA `(.L_x_69) ;  /* 0xfffffffc00f0b947 */ /* 0x004fea000383ffff */
[----:B------:R-:W-:Y:S05]  /*7340*/  BRA `(.L_x_142) ;  /* 0xffffffc400987947 */ /* 0x000fea000383ffff */
.L_x_89:
[----:B-1----:R-:W-:-:S04]  /*7350*/  IMAD.U32 R3, RZ, RZ, UR4 ;  /* 0x00000004ff037e24 */ /* 0x002fc8000f8e00ff */
[----:B------:R1:W2:Y:S03]  /*7360*/  SYNCS.PHASECHK.TRANS64.TRYWAIT P0, [R3+URZ+0xb8], R0 ;  /* 0x0000b800030075a7 */ /* 0x0002a6000800017f */
[----:B--2---:R-:W-:Y:S05]  /*7370*/  @!P0 NANOSLEEP.SYNCS 0x989680 ;  /* 0x009896800000895d */ /* 0x004fea0003900000 */
[----:B------:R-:W2:Y:S02]  /*7380*/  @!P0 SYNCS.PHASECHK.TRANS64 P0, [R3+URZ+0xb8], R0 ;  /* 0x0000b800030085a7 */ /* 0x000ea4000800007f */
[----:B--2---:R-:W-:Y:S05]  /*7390*/  @!P0 BRA `(.L_x_89) ;  /* 0xfffffffc00ec8947 */ /* 0x004fea000383ffff */
[----:B------:R-:W-:Y:S05]  /*73a0*/  BRA `(.L_x_88) ;  /* 0xffffffd800f07947 */ /* 0x000fea000383ffff */
.L_x_98:
[----:B-1----:R-:W-:-:S04]  /*73b0*/  IMAD.U32 R5, RZ, RZ, UR5 ;  /* 0x00000005ff057e24 */ /* 0x002fc8000f8e00ff */
[----:B------:R1:W2:Y:S03]  /*73c0*/  SYNCS.PHASECHK.TRANS64.TRYWAIT P1, [R5+URZ+0x98], R4 ;  /* 0x00009804050075a7 */ /* 0x0002a6000802017f */
[----:B--2---:R-:W-:Y:S05]  /*73d0*/  @!P1 NANOSLEEP.SYNCS 0x989680 ;  /* 0x009896800000995d */ /* 0x004fea0003900000 */
[----:B------:R-:W2:Y:S02]  /*73e0*/  @!P1 SYNCS.PHASECHK.TRANS64 P1, [R5+URZ+0x98], R4 ;  /* 0x00009804050095a7 */ /* 0x000ea4000802007f */
[----:B--2---:R-:W-:Y:S05]  /*73f0*/  @!P1 BRA `(.L_x_98) ;  /* 0xfffffffc00ec9947 */ /* 0x004fea000383ffff */
[----:B------:R-:W-:Y:S05]  /*7400*/  BRA `(.L_x_143) ;  /* 0xffffffdc00e47947 */ /* 0x000fea000383ffff */
.L_x_104:
[----:B-1----:R-:W-:-:S04]  /*7410*/  IMAD.U32 R7, RZ, RZ, UR4 ;  /* 0x00000004ff077e24 */ /* 0x002fc8000f8e00ff */
[----:B------:R1:W3:Y:S03]  /*7420*/  SYNCS.PHASECHK.TRANS64.TRYWAIT P1, [R7+URZ+0x98], R0 ;  /* 0x00009800070075a7 */ /* 0x0002e6000802017f */
[----:B---3--:R-:W-:Y:S05]  /*7430*/  @!P1 NANOSLEEP.SYNCS 0x989680 ;  /* 0x009896800000995d */ /* 0x008fea0003900000 */
[----:B------:R-:W3:Y:S02]  /*7440*/  @!P1 SYNCS.PHASECHK.TRANS64 P1, [R7+URZ+0x98], R0 ;  /* 0x00009800070095a7 */ /* 0x000ee4000802007f */
[----:B---3--:R-:W-:Y:S05]  /*7450*/  @!P1 BRA `(.L_x_104) ;  /* 0xfffffffc00ec9947 */ /* 0x008fea000383ffff */
[----:B------:R-:W-:Y:S05]  /*7460*/  BRA `(.L_x_144) ;  /* 0xffffffe0004c7947 */ /* 0x000fea000383ffff */
.L_x_114:
[----:B-1----:R1:W3:Y:S02]  /*7470*/  SYNCS.PHASECHK.TRANS64.TRYWAIT P0, [R3+URZ+0x98], R2 ;  /* 0x00009802030075a7 */ /* 0x0022e4000800017f */
[----:B---3--:R-:W-:Y:S05]  /*7480*/  @!P0 NANOSLEEP.SYNCS 0x989680 ;  /* 0x009896800000895d */ /* 0x008fea0003900000 */
[----:B------:R-:W3:Y:S02]  /*7490*/  @!P0 SYNCS.PHASECHK.TRANS64 P0, [R3+URZ+0x98], R2 ;  /* 0x00009802030085a7 */ /* 0x000ee4000800007f */
[----:B---3--:R-:W-:Y:S05]  /*74a0*/  @!P0 BRA `(.L_x_114) ;  /* 0xfffffffc00f08947 */ /* 0x008fea000383ffff */
[----:B------:R-:W-:Y:S05]  /*74b0*/  BRA `(.L_x_145) ;  /* 0xffffffe800647947 */ /* 0x000fea000383ffff */
.L_x_116:
[----:B-1----:R1:W3:Y:S02]  /*74c0*/  SYNCS.PHASECHK.TRANS64.TRYWAIT P0, [R5+URZ+0x98], R0 ;  /* 0x00009800050075a7 */ /* 0x0022e4000800017f */
[----:B---3--:R-:W-:Y:S05]  /*74d0*/  @!P0 NANOSLEEP.SYNCS 0x989680 ;  /* 0x009896800000895d */ /* 0x008fea0003900000 */
[----:B------:R-:W3:Y:S02]  /*74e0*/  @!P0 SYNCS.PHASECHK.TRANS64 P0, [R5+URZ+0x98], R0 ;  /* 0x00009800050085a7 */ /* 0x000ee4000800007f */
[----:B---3--:R-:W-:Y:S05]  /*74f0*/  @!P0 BRA `(.L_x_116) ;  /* 0xfffffffc00f08947 */ /* 0x008fea000383ffff */
[----:B------:R-:W-:Y:S05]  /*7500*/  BRA `(.L_x_146) ;  /* 0xffffffe800847947 */ /* 0x000fea000383ffff */
.L_x_120:
[----:B------:R-:W-:Y:S01]  /*7510*/  BSSY B1, `(.L_x_147) ;  /* 0x0000006000017945 */ /* 0x000fe20003800000 */
[----:B------:R-:W-:-:S07]  /*7520*/  IMAD.MOV.U32 R15, RZ, RZ, -0x1 ;  /* 0xffffffffff0f7424 */ /* 0x000fce00078e00ff */
[----:B------:R-:W-:Y:S05]  /*7530*/  WARPSYNC.COLLECTIVE R15, `(.L_x_148) ;  /* 0x000000000f0c7348 */ /* 0x000fea0003c00000 */
[----:B------:R-:W-:Y:S02]  /*7540*/  ELECT P6, UR62, PT ;  /* 0x00000000003e782f */ /* 0x000fe400038c0000 */
[----:B------:R-:W-:Y:S01]  /*7550*/  MOV R14, UR62 ;  /* 0x0000003e000e7c02 */ /* 0x000fe20008000f00 */
[----:B------:R-:W-:Y:S10]  /*7560*/  ENDCOLLECTIVE ;  /* 0x000000000000791b */ /* 0x000ff40003800000 */
.L_x_148:
[----:B------:R-:W-:Y:S05]  /*7570*/  BSYNC B1 ;  /* 0x0000000000017941 */ /* 0x000fea0003800000 */
.L_x_147:
[----:B------:R-:W-:Y:S05]  /*7580*/  BRA `(.L_x_149) ;  /* 0xffffffec00187947 */ /* 0x000fea000383ffff */
.L_x_123:
[----:B-1----:R1:W2:Y:S02]  /*7590*/  SYNCS.PHASECHK.TRANS64.TRYWAIT P0, [R14+URZ+0x40], R7 ;  /* 0x000040070e0075a7 */ /* 0x0022a4000800017f */
[----:B--2---:R-:W-:Y:S05]  /*75a0*/  @!P0 NANOSLEEP.SYNCS 0x989680 ;  /* 0x009896800000895d */ /* 0x004fea0003900000 */
[----:B------:R-:W2:Y:S02]  /*75b0*/  @!P0 SYNCS.PHASECHK.TRANS64 P0, [R14+URZ+0x40], R7 ;  /* 0x000040070e0085a7 */ /* 0x000ea4000800007f */
[----:B--2---:R-:W-:Y:S05]  /*75c0*/  @!P0 BRA `(.L_x_123) ;  /* 0xfffffffc00f08947 */ /* 0x004fea000383ffff */
[----:B------:R-:W-:Y:S05]  /*75d0*/  BRA `(.L_x_150) ;  /* 0xffffffec00507947 */ /* 0x000fea000383ffff */
.L_x_131:
[----:B------:R-:W-:Y:S01]  /*75e0*/  BSSY B0, `(.L_x_151) ;  /* 0x0000006000007945 */ /* 0x000fe20003800000 */
[----:B------:R-:W-:-:S07]  /*75f0*/  IMAD.MOV.U32 R15, RZ, RZ, -0x1 ;  /* 0xffffffffff0f7424 */ /* 0x000fce00078e00ff */
[----:B-1----:R-:W-:Y:S05]  /*7600*/  WARPSYNC.COLLECTIVE R15, `(.L_x_152) ;  /* 0x000000000f0c7348 */ /* 0x002fea0003c00000 */
[----:B------:R-:W-:Y:S02]  /*7610*/  ELECT P6, UR62, PT ;  /* 0x00000000003e782f */ /* 0x000fe400038c0000 */
[----:B------:R-:W-:Y:S01]  /*7620*/  MOV R14, UR62 ;  /* 0x0000003e000e7c02 */ /* 0x000fe20008000f00 */
[----:B-1----:R-:W-:Y:S10]  /*7630*/  ENDCOLLECTIVE ;  /* 0x000000000000791b */ /* 0x002ff40003800000 */
.L_x_152:
[----:B------:R-:W-:Y:S05]  /*7640*/  BSYNC B0 ;  /* 0x0000000000007941 */ /* 0x000fea0003800000 */
.L_x_151:
[----:B------:R-:W-:Y:S05]  /*7650*/  BRA `(.L_x_153) ;  /* 0xfffffff400a87947 */ /* 0x000fea000383ffff */
.L_x_133:
[----:B--2---:R2:W3:Y:S02]  /*7660*/  SYNCS.PHASECHK.TRANS64.TRYWAIT P0, [R5+URZ], R2 ;  /* 0x00000002050075a7 */ /* 0x0044e4000800017f */
[----:B---3--:R-:W-:Y:S05]  /*7670*/  @!P0 NANOSLEEP.SYNCS 0x989680 ;  /* 0x009896800000895d */ /* 0x008fea0003900000 */
[----:B------:R-:W3:Y:S02]  /*7680*/  @!P0 SYNCS.PHASECHK.TRANS64 P0, [R5+URZ], R2 ;  /* 0x00000002050085a7 */ /* 0x000ee4000800007f */
[----:B---3--:R-:W-:Y:S05]  /*7690*/  @!P0 BRA `(.L_x_133) ;  /* 0xfffffffc00f08947 */ /* 0x008fea000383ffff */
[----:B------:R-:W-:Y:S05]  /*76a0*/  BRA `(.L_x_154) ;  /* 0xfffffff400e47947 */ /* 0x000fea000383ffff */
.L_x_134:
[----:B--2---:R2:W3:Y:S02]  /*76b0*/  SYNCS.PHASECHK.TRANS64.TRYWAIT P0, [R7+URZ], R4 ;  /* 0x00000004070075a7 */ /* 0x0044e4000800017f */
[----:B---3--:R-:W-:Y:S05]  /*76c0*/  @!P0 NANOSLEEP.SYNCS 0x989680 ;  /* 0x009896800000895d */ /* 0x008fea0003900000 */
[----:B------:R-:W3:Y:S02]  /*76d0*/  @!P0 SYNCS.PHASECHK.TRANS64 P0, [R7+URZ], R4 ;  /* 0x00000004070085a7 */ /* 0x000ee4000800007f */
[----:B---3--:R-:W-:Y:S05]  /*76e0*/  @!P0 BRA `(.L_x_134) ;  /* 0xfffffffc00f08947 */ /* 0x008fea000383ffff */
[----:B------:R-:W-:Y:S05]  /*76f0*/  BRA `(.L_x_155) ;  /* 0xfffffff400f47947 */ /* 0x000fea000383ffff */
.L_x_135:
[----:B--2---:R2:W3:Y:S02]  /*7700*/  SYNCS.PHASECHK.TRANS64.TRYWAIT P0, [R6+URZ], R5 ;  /* 0x00000005060075a7 */ /* 0x0044e4000800017f */
[----:B---3--:R-:W-:Y:S05]  /*7710*/  @!P0 NANOSLEEP.SYNCS 0x989680 ;  /* 0x009896800000895d */ /* 0x008fea0003900000 */
[----:B------:R-:W3:Y:S02]  /*7720*/  @!P0 SYNCS.PHASECHK.TRANS64 P0, [R6+URZ], R5 ;  /* 0x00000005060085a7 */ /* 0x000ee4000800007f */
[----:B---3--:R-:W-:Y:S05]  /*7730*/  @!P0 BRA `(.L_x_135) ;  /* 0xfffffffc00f08947 */ /* 0x008fea000383ffff */
[----:B------:R-:W-:Y:S05]  /*7740*/  BRA `(.L_x_156) ;  /* 0xfffffff800047947 */ /* 0x000fea000383ffff */
.L_x_136:
[----:B--2---:R2:W3:Y:S02]  /*7750*/  SYNCS.PHASECHK.TRANS64.TRYWAIT P0, [R9+URZ], R4 ;  /* 0x00000004090075a7 */ /* 0x0044e4000800017f */
[----:B---3--:R-:W-:Y:S05]  /*7760*/  @!P0 NANOSLEEP.SYNCS 0x989680 ;  /* 0x009896800000895d */ /* 0x008fea0003900000 */
[----:B------:R-:W3:Y:S02]  /*7770*/  @!P0 SYNCS.PHASECHK.TRANS64 P0, [R9+URZ], R4 ;  /* 0x00000004090085a7 */ /* 0x000ee4000800007f */
[----:B---3--:R-:W-:Y:S05]  /*7780*/  @!P0 BRA `(.L_x_136) ;  /* 0xfffffffc00f08947 */ /* 0x008fea000383ffff */
[----:B------:R-:W-:Y:S05]  /*7790*/  BRA `(.L_x_157) ;  /* 0xfffffff800147947 */ /* 0x000fea000383ffff */
.L_x_137:
[----:B--2---:R2:W3:Y:S02]  /*77a0*/  SYNCS.PHASECHK.TRANS64.TRYWAIT P0, [R6+URZ], R5 ;  /* 0x00000005060075a7 */ /* 0x0044e4000800017f */
[----:B---3--:R-:W-:Y:S05]  /*77b0*/  @!P0 NANOSLEEP.SYNCS 0x989680 ;  /* 0x009896800000895d */ /* 0x008fea0003900000 */
[----:B------:R-:W3:Y:S02]  /*77c0*/  @!P0 SYNCS.PHASECHK.TRANS64 P0, [R6+URZ], R5 ;  /* 0x00000005060085a7 */ /* 0x000ee4000800007f */
[----:B---3--:R-:W-:Y:S05]  /*77d0*/  @!P0 BRA `(.L_x_137) ;  /* 0xfffffffc00f08947 */ /* 0x008fea000383ffff */
[----:B------:R-:W-:Y:S05]  /*77e0*/  BRA `(.L_x_158) ;  /* 0xfffffff800247947 */ /* 0x000fea000383ffff */
.L_x_138:
[----:B--2---:R2:W3:Y:S02]  /*77f0*/  SYNCS.PHASECHK.TRANS64.TRYWAIT P0, [R9+URZ], R4 ;  /* 0x00000004090075a7 */ /* 0x0044e4000800017f */
[----:B---3--:R-:W-:Y:S05]  /*7800*/  @!P0 NANOSLEEP.SYNCS 0x989680 ;  /* 0x009896800000895d */ /* 0x008fea0003900000 */
[----:B------:R-:W3:Y:S02]  /*7810*/  @!P0 SYNCS.PHASECHK.TRANS64 P0, [R9+URZ], R4 ;  /* 0x00000004090085a7 */ /* 0x000ee4000800007f */
[----:B---3--:R-:W-:Y:S05]  /*7820*/  @!P0 BRA `(.L_x_138) ;  /* 0xfffffffc00f08947 */ /* 0x008fea000383ffff */
[----:B------:R-:W-:Y:S05]  /*7830*/  BRA `(.L_x_159) ;  /* 0xfffffff800347947 */ /* 0x000fea000383ffff */
.L_x_139:
[----:B--2---:R2:W3:Y:S02]  /*7840*/  SYNCS.PHASECHK.TRANS64.TRYWAIT P0, [R6+URZ], R5 ;  /* 0x00000005060075a7 */ /* 0x0044e4000800017f */
[----:B---3--:R-:W-:Y:S05]  /*7850*/  @!P0 NANOSLEEP.SYNCS 0x989680 ;  /* 0x009896800000895d */ /* 0x008fea0003900000 */
[----:B------:R-:W3:Y:S02]  /*7860*/  @!P0 SYNCS.PHASECHK.TRANS64 P0, [R6+URZ], R5 ;  /* 0x00000005060085a7 */ /* 0x000ee4000800007f */
[----:B---3--:R-:W-:Y:S05]  /*7870*/  @!P0 BRA `(.L_x_139) ;  /* 0xfffffffc00f08947 */ /* 0x008fea000383ffff */
[----:B------:R-:W-:Y:S05]  /*7880*/  BRA `(.L_x_160) ;  /* 0xfffffff8003c7947 */ /* 0x000fea000383ffff */
.L_x_161:
[----:B------:R-:W-:-:S00]  /*7890*/  BRA `(.L_x_161) ;  /* 0xfffffffc00fc7947 */ /* 0x000fc0000383ffff */
[----:B------:R-:W-:-:S00]  /*78a0*/  NOP ;  /* 0x0000000000007918 */ /* 0x000fc00000000000 */
        /* <DEDUP_REMOVED lines=13> */
.L_x_162:


//--------------------- .nv.global.init           --------------------------
	.section	.nv.global.init,"aw",@progbits
.nv.global.init:
	.type		$str$22,@object
	.size		$str$22,($str$26 - $str$22)
$str$22:
        /*0000*/ 	.byte	0x6b, 0x5f, 0x74, 0x69, 0x6c, 0x65, 0x5f, 0x63, 0x6f, 0x75, 0x6e, 0x74, 0x20, 0x3e, 0x3d, 0x20
        /*0010*/ 	.byte	0x31, 0x00
	.type		$str$26,@object
	.size		$str$26,($str$27 - $str$26)
$str$26:
        /*0012*/ 	.byte	0x28, 0x61, 0x64, 0x64, 0x72, 0x65, 0x73, 0x73, 0x20, 0x26, 0x20, 0x6d, 0x61, 0x73, 0x6b, 0x29
        /*0022*/ 	.byte	0x20, 0x3d, 0x3d, 0x20, 0x30, 0x00
	.type		$str$27,@object
	.size		$str$27,($str$23 - $str$27)
$str$27:
        /*0028*/ 	.byte	0x2f, 0x74, 0x6d, 0x70, 0x2f, 0x63, 0x75, 0x74, 0x6c, 0x61, 0x73, 0x73, 0x5f, 0x73, 0x77, 0x65
        /*0038*/ 	.byte	0x65, 0x70, 0x5f, 0x73, 0x72, 0x63, 0x2f, 0x69, 0x6e, 0x63, 0x6c, 0x75, 0x64, 0x65, 0x2f, 0x63
        /*0048*/ 	.byte	0x75, 0x74, 0x65, 0x2f, 0x70, 0x6f, 0x69, 0x6e, 0x74, 0x65, 0x72, 0x5f, 0x66, 0x6c, 0x61, 0x67
        /*0058*/ 	.byte	0x67, 0x65, 0x64, 0x2e, 0x68, 0x70, 0x70, 0x00
	.type		$str$23,@object
	.size		$str$23,(__unnamed_2 - $str$23)
$str$23:
        /*0060*/ 	.byte	0x2f, 0x74, 0x6d, 0x70, 0x2f, 0x63, 0x75, 0x74, 0x6c, 0x61, 0x73, 0x73, 0x5f, 0x73, 0x77, 0x65
        /*0070*/ 	.byte	0x65, 0x70, 0x5f, 0x73, 0x72, 0x63, 0x2f, 0x69, 0x6e, 0x63, 0x6c, 0x75, 0x64, 0x65, 0x2f, 0x63
        /*0080*/ 	.byte	0x75, 0x74, 0x6c, 0x61, 0x73, 0x73, 0x2f, 0x67, 0x65, 0x6d, 0x6d, 0x2f, 0x63, 0x6f, 0x6c, 0x6c
        /*0090*/ 	.byte	0x65, 0x63, 0x74, 0x69, 0x76, 0x65, 0x2f, 0x73, 0x6d, 0x39, 0x30, 0x5f, 0x6d, 0x6d, 0x61, 0x5f
        /*00a0*/ 	.byte	0x74, 0x6d, 0x61, 0x5f, 0x67, 0x6d, 0x6d, 0x61, 0x5f, 0x73, 0x73, 0x5f, 0x77, 0x61, 0x72, 0x70
        /*00b0*/ 	.byte	0x73, 0x70, 0x65, 0x63, 0x69, 0x61, 0x6c, 0x69, 0x7a, 0x65, 0x64, 0x2e, 0x68, 0x70, 0x70, 0x00
	.type		__unnamed_2,@object
	.size		__unnamed_2,(__unnamed_1 - __unnamed_2)
__unnamed_2:
        /*00c0*/ 	.byte	0x61, 0x75, 0x74, 0x6f, 0x20, 0x63, 0x75, 0x74, 0x65, 0x3a, 0x3a, 0x61, 0x73, 0x5f, 0x70, 0x6f
        /* <DEDUP_REMOVED lines=27> */
        /*0280*/ 	.byte	0x36, 0x3e, 0x3e, 0x3e, 0x3e, 0x3e, 0x5d, 0x00
	.type		__unnamed_1,@object
	.size		__unnamed_1,(.L_0 - __unnamed_1)
__unnamed_1:
        /* <DEDUP_REMOVED lines=181> */
        /*0dd8*/ 	.byte	0x5d, 0x00
.L_0:


//--------------------- .nv.shared._ZN7cutlass13device_kernelINS_4gemm6kernel13GemmUniversalIN4cute5tupleIJiiiiEEENS1_10collective13CollectiveMmaINS1_34MainloopSm90TmaGmmaWarpSpecializedILi8ENS5_IJNS4_1CILi2EEENSA_ILi1EEESC_EEENS1_35KernelTmaWarpSpecializedCooperativeEEENS5_IJNSA_ILi128EEENSA_ILi64EEESH_EEENS_6half_tENS5_IJlSC_lEEESJ_SK_NS4_8TiledMMAINS4_8MMA_AtomIJNS4_4SM904GMMA25MMA_64x64x16_F32F16F16_SSILNSO_5MajorE0ELSQ_0ELNSO_7ScaleInE1ELSR_1EEEEEENS4_6LayoutISD_NS5_IJSC_NSA_ILi0EEESV_EEEEENS5_IJNS4_10UnderscoreESY_SY_EEEEENS4_13SM90_TMA_LOADENS4_14ComposedLayoutINS4_7SwizzleILi3ELi4ELi3EEENS4_18smem_ptr_flag_bitsILi16EEENSU_INS5_IJNSA_ILi8EEESH_EEENS5_IJSH_SC_EEEEEEEvNS4_8identityENS4_23SM90_TMA_LOAD_MULTICASTES1B_vS1C_EENS_8epilogue10collective18CollectiveEpilogueINS1F_22Sm90TmaWarpSpecializedILi3ELi2ELi16ELb1ELb0EEEJSI_NS5_IJSG_NSA_ILi32EEEEEESJ_SK_SJ_SK_NS1F_6fusion15FusionCallbacksIS1J_NS1M_17LinCombPerRowBiasISJ_fSJ_SJ_fLi8ELNS_15FloatRoundStyleE2EEESI_S1L_JEEES11_NS12_INS13_ILi2ELi4ELi3EEES16_NSU_INS5_IJS17_S1K_EEENS5_IJS1K_SC_EEEEEEENS4_17SM75_U32x4_LDSM_NENS4_14SM90_TMA_STOREES1W_NS4_17SM90_U32x4_STSM_NENS4_9Copy_AtomIJS1Z_SJ_EEEvEEEvvEEEEvNT_6ParamsE --------------------------
	.section	.nv.shared._ZN7cutlass13device_kernelINS_4gemm6kernel13GemmUniversalIN4cute5tupleIJiiiiEEENS1_10collective13CollectiveMmaINS1_34MainloopSm90TmaGmmaWarpSpecializedILi8ENS5_IJNS4_1CILi2EEENSA_ILi1EEESC_EEENS1_35KernelTmaWarpSpecializedCooperativeEEENS5_IJNSA_ILi128EEENSA_ILi64EEESH_EEENS_6half_tENS5_IJlSC_lEEESJ_SK_NS4_8TiledMMAINS4_8MMA_AtomIJNS4_4SM904GMMA25MMA_64x64x16_F32F16F16_SSILNSO_5MajorE0ELSQ_0ELNSO_7ScaleInE1ELSR_1EEEEEENS4_6LayoutISD_NS5_IJSC_NSA_ILi0EEESV_EEEEENS5_IJNS4_10UnderscoreESY_SY_EEEEENS4_13SM90_TMA_LOADENS4_14ComposedLayoutINS4_7SwizzleILi3ELi4ELi3EEENS4_18smem_ptr_flag_bitsILi16EEENSU_INS5_IJNSA_ILi8EEESH_EEENS5_IJSH_SC_EEEEEEEvNS4_8identityENS4_23SM90_TMA_LOAD_MULTICASTES1B_vS1C_EENS_8epilogue10collective18CollectiveEpilogueINS1F_22Sm90TmaWarpSpecializedILi3ELi2ELi16ELb1ELb0EEEJSI_NS5_IJSG_NSA_ILi32EEEEEESJ_SK_SJ_SK_NS1F_6fusion15FusionCallbacksIS1J_NS1M_17LinCombPerRowBiasISJ_fSJ_SJ_fLi8ELNS_15FloatRoundStyleE2EEESI_S1L_JEEES11_NS12_INS13_ILi2ELi4ELi3EEES16_NSU_INS5_IJS17_S1K_EEENS5_IJS1K_SC_EEEEEEENS4_17SM75_U32x4_LDSM_NENS4_14SM90_TMA_STOREES1W_NS4_17SM90_U32x4_STSM_NENS4_9Copy_AtomIJS1Z_SJ_EEEvEEEvvEEEEvNT_6ParamsE,"aw",@nobits
	.sectionflags	@""
	.align	16
	.zero		1024


//--------------------- .nv.shared.reserved.0     --------------------------
	.section	.nv.shared.reserved.0,"aw",@nobits
	.weak		__nv_reservedSMEM_offset_0_alias
	.size		__nv_reservedSMEM_offset_0_alias, 0, 0
	.other		__nv_reservedSMEM_offset_0_alias,@"STO_CUDA_RESERVED_SHARED STV_DEFAULT"
__nv_reservedSMEM_offset_0_alias:
	.zero		0


//--------------------- .nv.global                --------------------------
	.section	.nv.global,"aw",@nobits
.nv.global:
	.type		_ZN39_INTERNAL_9e982d51_4_k_cu_0a5b068b_37534cute1_E,@object
	.size		_ZN39_INTERNAL_9e982d51_4_k_cu_0a5b068b_37534cute1_E,(_ZN39_INTERNAL_9e982d51_4_k_cu_0a5b068b_37534cuda3std3__45__cpo6cbeginE - _ZN39_INTERNAL_9e982d51_4_k_cu_0a5b068b_37534cute1_E)
_ZN39_INTERNAL_9e982d51_4_k_cu_0a5b068b_37534cute1_E:
	.zero		1
	.type		_ZN39_INTERNAL_9e982d51_4_k_cu_0a5b068b_37534cuda3std3__45__cpo6cbeginE,@object
	.size		_ZN39_INTERNAL_9e982d51_4_k_cu_0a5b068b_37534cuda3std3__45__cpo6cbeginE,(_ZN39_INTERNAL_9e982d51_4_k_cu_0a5b068b_37534cuda3std3__48in_placeE - _ZN39_INTERNAL_9e982d51_4_k_cu_0a5b068b_37534cuda3std3__45__cpo6cbeginE)
_ZN39_INTERNAL_9e982d51_4_k_cu_0a5b068b_37534cuda3std3__45__cpo6cbeginE:
	.zero		1
	.type		_ZN39_INTERNAL_9e982d51_4_k_cu_0a5b068b_37534cuda3std3__48in_placeE,@object
	.size		_ZN39_INTERNAL_9e982d51_4_k_cu_0a5b068b_37534cuda3std3__48in_placeE,(_ZN39_INTERNAL_9e982d51_4_k_cu_0a5b068b_37534cuda3std6ranges3__45__cpo9iter_moveE - _ZN39_INTERNAL_9e982d51_4_k_cu_0a5b068b_37534cuda3std3__48in_placeE)
_ZN39_INTERNAL_9e982d51_4_k_cu_0a5b068b_37534cuda3std3__48in_placeE:
	.zero		1
	.type		_ZN39_INTERNAL_9e982d51_4_k_cu_0a5b068b_37534cuda3std6ranges3__45__cpo9iter_moveE,@object
	.size		_ZN39_INTERNAL_9e982d51_4_k_cu_0a5b068b_37534cuda3std6ranges3__45__cpo9iter_moveE,(_ZN39_INTERNAL_9e982d51_4_k_cu_0a5b068b_37534cuda3std3__45__cpo5beginE - _ZN39_INTERNAL_9e982d51_4_k_cu_0a5b068b_37534cuda3std6ranges3__45__cpo9iter_moveE)
_ZN39_INTERNAL_9e982d51_4_k_cu_0a5b068b_37534cuda3std6ranges3__45__cpo9iter_moveE:
	.zero		1
	.type		_ZN39_INTERNAL_9e982d51_4_k_cu_0a5b068b_37534cuda3std3__45__cpo5beginE,@object
	.size		_ZN39_INTERNAL_9e982d51_4_k_cu_0a5b068b_37534cuda3std3__45__cpo5beginE,(_ZN39_INTERNAL_9e982d51_4_k_cu_0a5b068b_37534cuda3std3__441_GLOBAL__N__9e982d51_4_k_cu_0a5b068b_37536ignoreE - _ZN39_INTERNAL_9e982d51_4_k_cu_0a5b068b_37534cuda3std3__45__cpo5beginE)
_ZN39_INTERNAL_9e982d51_4_k_cu_0a5b068b_37534cuda3std3__45__cpo5beginE:
	.zero		1
	.type		_ZN39_INTERNAL_9e982d51_4_k_cu_0a5b068b_37534cuda3std3__441_GLOBAL__N__9e982d51_4_k_cu_0a5b068b_37536ignoreE,@object
	.size		_ZN39_INTERNAL_9e982d51_4_k_cu_0a5b068b_37534cuda3std3__441_GLOBAL__N__9e982d51_4_k_cu_0a5b068b_37536ignoreE,(_ZN39_INTERNAL_9e982d51_4_k_cu_0a5b068b_37534cute7productE - _ZN39_INTERNAL_9e982d51_4_k_cu_0a5b068b_37534cuda3std3__441_GLOBAL__N__9e982d51_4_k_cu_0a5b068b_37536ignoreE)
_ZN39_INTERNAL_9e982d51_4_k_cu_0a5b068b_37534cuda3std3__441_GLOBAL__N__9e982d51_4_k_cu_0a5b068b_37536ignoreE:
	.zero		1
	.type		_ZN39_INTERNAL_9e982d51_4_k_cu_0a5b068b_37534cute7productE,@object
	.size		_ZN39_INTERNAL_9e982d51_4_k_cu_0a5b068b_37534cute7productE,(_ZN39_INTERNAL_9e982d51_4_k_cu_0a5b068b_37534cuda3std3__45__cpo3endE - _ZN39_INTERNAL_9e982d51_4_k_cu_0a5b068b_37534cute7productE)
_ZN39_INTERNAL_9e982d51_4_k_cu_0a5b068b_37534cute7productE:
	.zero		1
	.type		_ZN39_INTERNAL_9e982d51_4_k_cu_0a5b068b_37534cuda3std3__45__cpo3endE,@object
	.size		_ZN39_INTERNAL_9e982d51_4_k_cu_0a5b068b_37534cuda3std3__45__cpo3endE,(_ZN39_INTERNAL_9e982d51_4_k_cu_0a5b068b_37534cuda3std3__419piecewise_constructE - _ZN39_INTERNAL_9e982d51_4_k_cu_0a5b068b_37534cuda3std3__45__cpo3endE)
_ZN39_INTERNAL_9e982d51_4_k_cu_0a5b068b_37534cuda3std3__45__cpo3endE:
	.zero		1
	.type		_ZN39_INTERNAL_9e982d51_4_k_cu_0a5b068b_37534cuda3std3__419piecewise_constructE,@object
	.size		_ZN39_INTERNAL_9e982d51_4_k_cu_0a5b068b_37534cuda3std3__419piecewise_constructE,(_ZN39_INTERNAL_9e982d51_4_k_cu_0a5b068b_37534cuda3std3__45__cpo4cendE - _ZN39_INTERNAL_9e982d51_4_k_cu_0a5b068b_37534cuda3std3__419piecewise_constructE)
_ZN39_INTERNAL_9e982d51_4_k_cu_0a5b068b_37534cuda3std3__419piecewise_constructE:
	.zero		1
	.type		_ZN39_INTERNAL_9e982d51_4_k_cu_0a5b068b_37534cuda3std3__45__cpo4cendE,@object
	.size		_ZN39_INTERNAL_9e982d51_4_k_cu_0a5b068b_37534cuda3std3__45__cpo4cendE,(_ZN39_INTERNAL_9e982d51_4_k_cu_0a5b068b_37534cuda3std6ranges3__45__cpo4swapE - _ZN39_INTERNAL_9e982d51_4_k_cu_0a5b068b_37534cuda3std3__45__cpo4cendE)
_ZN39_INTERNAL_9e982d51_4_k_cu_0a5b068b_37534cuda3std3__45__cpo4cendE:
	.zero		1
	.type		_ZN39_INTERNAL_9e982d51_4_k_cu_0a5b068b_37534cuda3std6ranges3__45__cpo4swapE,@object
	.size		_ZN39_INTERNAL_9e982d51_4_k_cu_0a5b068b_37534cuda3std6ranges3__45__cpo4swapE,(.L_9 - _ZN39_INTERNAL_9e982d51_4_k_cu_0a5b068b_37534cuda3std6ranges3__45__cpo4swapE)
_ZN39_INTERNAL_9e982d51_4_k_cu_0a5b068b_37534cuda3std6ranges3__45__cpo4swapE:
	.zero		1
.L_9:


//--------------------- .nv.constant0._ZN7cutlass13device_kernelINS_4gemm6kernel13GemmUniversalIN4cute5tupleIJiiiiEEENS1_10collective13CollectiveMmaINS1_34MainloopSm90TmaGmmaWarpSpecializedILi8ENS5_IJNS4_1CILi2EEENSA_ILi1EEESC_EEENS1_35KernelTmaWarpSpecializedCooperativeEEENS5_IJNSA_ILi128EEENSA_ILi64EEESH_EEENS_6half_tENS5_IJlSC_lEEESJ_SK_NS4_8TiledMMAINS4_8MMA_AtomIJNS4_4SM904GMMA25MMA_64x64x16_F32F16F16_SSILNSO_5MajorE0ELSQ_0ELNSO_7ScaleInE1ELSR_1EEEEEENS4_6LayoutISD_NS5_IJSC_NSA_ILi0EEESV_EEEEENS5_IJNS4_10UnderscoreESY_SY_EEEEENS4_13SM90_TMA_LOADENS4_14ComposedLayoutINS4_7SwizzleILi3ELi4ELi3EEENS4_18smem_ptr_flag_bitsILi16EEENSU_INS5_IJNSA_ILi8EEESH_EEENS5_IJSH_SC_EEEEEEEvNS4_8identityENS4_23SM90_TMA_LOAD_MULTICASTES1B_vS1C_EENS_8epilogue10collective18CollectiveEpilogueINS1F_22Sm90TmaWarpSpecializedILi3ELi2ELi16ELb1ELb0EEEJSI_NS5_IJSG_NSA_ILi32EEEEEESJ_SK_SJ_SK_NS1F_6fusion15FusionCallbacksIS1J_NS1M_17LinCombPerRowBiasISJ_fSJ_SJ_fLi8ELNS_15FloatRoundStyleE2EEESI_S1L_JEEES11_NS12_INS13_ILi2ELi4ELi3EEES16_NSU_INS5_IJS17_S1K_EEENS5_IJS1K_SC_EEEEEEENS4_17SM75_U32x4_LDSM_NENS4_14SM90_TMA_STOREES1W_NS4_17SM90_U32x4_STSM_NENS4_9Copy_AtomIJS1Z_SJ_EEEvEEEvvEEEEvNT_6ParamsE --------------------------
	.section	.nv.constant0._ZN7cutlass13device_kernelINS_4gemm6kernel13GemmUniversalIN4cute5tupleIJiiiiEEENS1_10collective13CollectiveMmaINS1_34MainloopSm90TmaGmmaWarpSpecializedILi8ENS5_IJNS4_1CILi2EEENSA_ILi1EEESC_EEENS1_35KernelTmaWarpSpecializedCooperativeEEENS5_IJNSA_ILi128EEENSA_ILi64EEESH_EEENS_6half_tENS5_IJlSC_lEEESJ_SK_NS4_8TiledMMAINS4_8MMA_AtomIJNS4_4SM904GMMA25MMA_64x64x16_F32F16F16_SSILNSO_5MajorE0ELSQ_0ELNSO_7ScaleInE1ELSR_1EEEEEENS4_6LayoutISD_NS5_IJSC_NSA_ILi0EEESV_EEEEENS5_IJNS4_10UnderscoreESY_SY_EEEEENS4_13SM90_TMA_LOADENS4_14ComposedLayoutINS4_7SwizzleILi3ELi4ELi3EEENS4_18smem_ptr_flag_bitsILi16EEENSU_INS5_IJNSA_ILi8EEESH_EEENS5_IJSH_SC_EEEEEEEvNS4_8identityENS4_23SM90_TMA_LOAD_MULTICASTES1B_vS1C_EENS_8epilogue10collective18CollectiveEpilogueINS1F_22Sm90TmaWarpSpecializedILi3ELi2ELi16ELb1ELb0EEEJSI_NS5_IJSG_NSA_ILi32EEEEEESJ_SK_SJ_SK_NS1F_6fusion15FusionCallbacksIS1J_NS1M_17LinCombPerRowBiasISJ_fSJ_SJ_fLi8ELNS_15FloatRoundStyleE2EEESI_S1L_JEEES11_NS12_INS13_ILi2ELi4ELi3EEES16_NSU_INS5_IJS17_S1K_EEENS5_IJS1K_SC_EEEEEEENS4_17SM75_U32x4_LDSM_NENS4_14SM90_TMA_STOREES1W_NS4_17SM90_U32x4_STSM_NENS4_9Copy_AtomIJS1Z_SJ_EEEvEEEvvEEEEvNT_6ParamsE,"a",@progbits
	.sectionflags	@""
	.align	4
.nv.constant0._ZN7cutlass13device_kernelINS_4gemm6kernel13GemmUniversalIN4cute5tupleIJiiiiEEENS1_10collective13CollectiveMmaINS1_34MainloopSm90TmaGmmaWarpSpecializedILi8ENS5_IJNS4_1CILi2EEENSA_ILi1EEESC_EEENS1_35KernelTmaWarpSpecializedCooperativeEEENS5_IJNSA_ILi128EEENSA_ILi64EEESH_EEENS_6half_tENS5_IJlSC_lEEESJ_SK_NS4_8TiledMMAINS4_8MMA_AtomIJNS4_4SM904GMMA25MMA_64x64x16_F32F16F16_SSILNSO_5MajorE0ELSQ_0ELNSO_7ScaleInE1ELSR_1EEEEEENS4_6LayoutISD_NS5_IJSC_NSA_ILi0EEESV_EEEEENS5_IJNS4_10UnderscoreESY_SY_EEEEENS4_13SM90_TMA_LOADENS4_14ComposedLayoutINS4_7SwizzleILi3ELi4ELi3EEENS4_18smem_ptr_flag_bitsILi16EEENSU_INS5_IJNSA_ILi8EEESH_EEENS5_IJSH_SC_EEEEEEEvNS4_8identityENS4_23SM90_TMA_LOAD_MULTICASTES1B_vS1C_EENS_8epilogue10collective18CollectiveEpilogueINS1F_22Sm90TmaWarpSpecializedILi3ELi2ELi16ELb1ELb0EEEJSI_NS5_IJSG_NSA_ILi32EEEEEESJ_SK_SJ_SK_NS1F_6fusion15FusionCallbacksIS1J_NS1M_17LinCombPerRowBiasISJ_fSJ_SJ_fLi8ELNS_15FloatRoundStyleE2EEESI_S1L_JEEES11_NS12_INS13_ILi2ELi4ELi3EEES16_NSU_INS5_IJS17_S1K_EEENS5_IJS1K_SC_EEEEEEENS4_17SM75_U32x4_LDSM_NENS4_14SM90_TMA_STOREES1W_NS4_17SM90_U32x4_STSM_NENS4_9Copy_AtomIJS1Z_SJ_EEEvEEEvvEEEEvNT_6ParamsE:
	.zero		2432


//--------------------- SYMBOLS --------------------------

	.type		.nv.reservedSmem.offset0,@object
	.size		.nv.reservedSmem.offset0,0x4
	.type		__assertfail,@function
